	.target	sm_90a

	.elftype	@"ET_EXEC"


//--------------------- .note.nv.tkinfo           --------------------------
	.section	.note.nv.tkinfo,"",@"SHT_NOTE"
	.sectionflags	@"SHF_NOTE_NV_TKINFO"
	.tkinfo
        /*0018*/ 	.word	0x00000002
        /*0030*/ 	.string	""
        /*0030*/ 	.string	"ptxas"
        /*0030*/ 	.string	"Cuda compilation tools, release 13.0, V13.0.88"
        /*0030*/ 	.string	"Build cuda_13.0.r13.0/compiler.36424714_0"
        /*0030*/ 	.string	"-v  -suppress-debug-info  -lineinfo  -arch sm_90a "



//--------------------- .note.nv.cuinfo           --------------------------
	.section	.note.nv.cuinfo,"",@"SHT_NOTE"
	.sectionflags	@"SHF_NOTE_NV_CUINFO"
        /*0018*/ 	.short	0x0002
        /*001a*/ 	.short	0x005a
        /*001c*/ 	.short	0x0082
	.zero		2


//--------------------- .nv.info                  --------------------------
	.section	.nv.info,"",@"SHT_CUDA_INFO"
	.align	4


	//----- nvinfo : EIATTR_REGCOUNT
	.align		4
        /*0000*/ 	.byte	0x04, 0x2f
        /*0002*/ 	.short	(.L_1 - .L_0)
	.align		4
.L_0:
        /*0004*/ 	.word	index@(gluon_wgmma)
        /*0008*/ 	.word	0x000000ff


	//----- nvinfo : EIATTR_FRAME_SIZE
	.align		4
.L_1:
        /*000c*/ 	.byte	0x04, 0x11
        /*000e*/ 	.short	(.L_3 - .L_2)
	.align		4
.L_2:
        /*0010*/ 	.word	index@(gluon_wgmma)
        /*0014*/ 	.word	0x00000270


	//----- nvinfo : EIATTR_MIN_STACK_SIZE
	.align		4
.L_3:
        /*0018*/ 	.byte	0x04, 0x12
        /*001a*/ 	.short	(.L_5 - .L_4)
	.align		4
.L_4:
        /*001c*/ 	.word	index@(gluon_wgmma)
        /*0020*/ 	.word	0x00000270
.L_5:


//--------------------- .nv.compat                --------------------------
	.section	.nv.compat,"",@"SHT_CUDA_COMPAT_INFO"
	.align	4
        /*0000*/ 	.byte	0x02, 0x09, 0x01, 0x00, 0x02, 0x02, 0x04, 0x00, 0x02, 0x05, 0x05, 0x00, 0x03, 0x07, 0x01, 0x01
        /*0010*/ 	.byte	0x02, 0x03, 0x03, 0x00, 0x02, 0x06, 0x01, 0x00, 0x04, 0x0b, 0x08, 0x00, 0x00, 0x00, 0x00, 0x00
        /*0020*/ 	.byte	0x00, 0x00, 0x00, 0x00


//--------------------- .nv.info.gluon_wgmma      --------------------------
	.section	.nv.info.gluon_wgmma,"",@"SHT_CUDA_INFO"
	.sectionflags	@""
	.align	4


	//----- nvinfo : EIATTR_CUDA_API_VERSION
	.align		4
        /*0000*/ 	.byte	0x04, 0x37
        /*0002*/ 	.short	(.L_7 - .L_6)
.L_6:
        /*0004*/ 	.word	0x00000082


	//----- nvinfo : EIATTR_KPARAM_INFO
	.align		4
.L_7:
        /*0008*/ 	.byte	0x04, 0x17
        /*000a*/ 	.short	(.L_9 - .L_8)
.L_8:
        /*000c*/ 	.word	0x00000000
        /*0010*/ 	.short	0x000a
        /*0012*/ 	.short	0x0048
        /*0014*/ 	.byte	0x00, 0xf4, 0x21, 0x00


	//----- nvinfo : EIATTR_KPARAM_INFO
	.align		4
.L_9:
        /*0018*/ 	.byte	0x04, 0x17
        /*001a*/ 	.short	(.L_11 - .L_10)
.L_10:
        /*001c*/ 	.word	0x00000000
        /*0020*/ 	.short	0x0009
        /*0022*/ 	.short	0x0040
        /*0024*/ 	.byte	0x00, 0xf4, 0x21, 0x00


	//----- nvinfo : EIATTR_KPARAM_INFO
	.align		4
.L_11:
        /*0028*/ 	.byte	0x04, 0x17
        /*002a*/ 	.short	(.L_13 - .L_12)
.L_12:
        /*002c*/ 	.word	0x00000000
        /*0030*/ 	.short	0x0008
        /*0032*/ 	.short	0x0038
        /*0034*/ 	.byte	0x00, 0xf0, 0x21, 0x00


	//----- nvinfo : EIATTR_KPARAM_INFO
	.align		4
.L_13:
        /*0038*/ 	.byte	0x04, 0x17
        /*003a*/ 	.short	(.L_15 - .L_14)
.L_14:
        /*003c*/ 	.word	0x00000000
        /*0040*/ 	.short	0x0007
        /*0042*/ 	.short	0x0030
        /*0044*/ 	.byte	0x00, 0xf0, 0x21, 0x00


	//----- nvinfo : EIATTR_KPARAM_INFO
	.align		4
.L_15:
        /*0048*/ 	.byte	0x04, 0x17
        /*004a*/ 	.short	(.L_17 - .L_16)
.L_16:
        /*004c*/ 	.word	0x00000000
        /*0050*/ 	.short	0x0006
        /*0052*/ 	.short	0x0028
        /*0054*/ 	.byte	0x00, 0xf0, 0x21, 0x00


	//----- nvinfo : EIATTR_KPARAM_INFO
	.align		4
.L_17:
        /*0058*/ 	.byte	0x04, 0x17
        /*005a*/ 	.short	(.L_19 - .L_18)
.L_18:
        /*005c*/ 	.word	0x00000000
        /*0060*/ 	.short	0x0005
        /*0062*/ 	.short	0x0020
        /*0064*/ 	.byte	0x00, 0xf0, 0x11, 0x00


	//----- nvinfo : EIATTR_KPARAM_INFO
	.align		4
.L_19:
        /*0068*/ 	.byte	0x04, 0x17
        /*006a*/ 	.short	(.L_21 - .L_20)
.L_20:
        /*006c*/ 	.word	0x00000000
        /*0070*/ 	.short	0x0004
        /*0072*/ 	.short	0x001c
        /*0074*/ 	.byte	0x00, 0xf0, 0x11, 0x00


	//----- nvinfo : EIATTR_KPARAM_INFO
	.align		4
.L_21:
        /*0078*/ 	.byte	0x04, 0x17
        /*007a*/ 	.short	(.L_23 - .L_22)
.L_22:
        /*007c*/ 	.word	0x00000000
        /*0080*/ 	.short	0x0003
        /*0082*/ 	.short	0x0018
        /*0084*/ 	.byte	0x00, 0xf0, 0x11, 0x00


	//----- nvinfo : EIATTR_KPARAM_INFO
	.align		4
.L_23:
        /*0088*/ 	.byte	0x04, 0x17
        /*008a*/ 	.short	(.L_25 - .L_24)
.L_24:
        /*008c*/ 	.word	0x00000000
        /*0090*/ 	.short	0x0002
        /*0092*/ 	.short	0x0010
        /*0094*/ 	.byte	0x00, 0xf4, 0x21, 0x00


	//----- nvinfo : EIATTR_KPARAM_INFO
	.align		4
.L_25:
        /*0098*/ 	.byte	0x04, 0x17
        /*009a*/ 	.short	(.L_27 - .L_26)
.L_26:
        /*009c*/ 	.word	0x00000000
        /*00a0*/ 	.short	0x0001
        /*00a2*/ 	.short	0x0008
        /*00a4*/ 	.byte	0x00, 0xf4, 0x21, 0x00


	//----- nvinfo : EIATTR_KPARAM_INFO
	.align		4
.L_27:
        /*00a8*/ 	.byte	0x04, 0x17
        /*00aa*/ 	.short	(.L_29 - .L_28)
.L_28:
        /*00ac*/ 	.word	0x00000000
        /*00b0*/ 	.short	0x0000
        /*00b2*/ 	.short	0x0000
        /*00b4*/ 	.byte	0x00, 0xf4, 0x21, 0x00


	//----- nvinfo : EIATTR_SPARSE_MMA_MASK
	.align		4
.L_29:
        /*00b8*/ 	.byte	0x03, 0x50
        /*00ba*/ 	.short	0x0000


	//----- nvinfo : EIATTR_MAXREG_COUNT
	.align		4
        /*00bc*/ 	.byte	0x03, 0x1b
        /*00be*/ 	.short	0x00ff


	//----- nvinfo : EIATTR_NUM_BARRIERS
	.align		4
        /*00c0*/ 	.byte	0x02, 0x4c
        /*00c2*/ 	.byte	0x01
	.zero		1


	//----- nvinfo : EIATTR_ANNOTATIONS
	.align		4
        /*00c4*/ 	.byte	0x04, 0x55
        /*00c6*/ 	.short	(.L_31 - .L_30)


	//   ....[0]....
.L_30:
        /*00c8*/ 	.word	0x00000001
        /*00cc*/ 	.byte	0x70, 0x13, 0x00, 0x00, 0x01, 0x00, 0x00, 0x00, 0xb0, 0x13, 0x00, 0x00, 0x01, 0x00, 0x00, 0x00
        /* <DEDUP_REMOVED lines=273> */
        /*11ec*/ 	.byte	0xc0, 0x42, 0x00, 0x00, 0x01, 0x00, 0x00, 0x00, 0xd0, 0x42, 0x00, 0x00


	//----- nvinfo : EIATTR_MERCURY_ISA_VERSION
	.align		4
.L_31:
        /*11f8*/ 	.byte	0x03, 0x5f
        /*11fa*/ 	.short	0x0101


	//----- nvinfo : EIATTR_INT_WARP_WIDE_INSTR_OFFSETS
	.align		4
        /*11fc*/ 	.byte	0x04, 0x31
        /*11fe*/ 	.short	(.L_33 - .L_32)


	//   ....[0]....
.L_32:
        /*1200*/ 	.word	0x000012e0


	//   ....[1]....
        /*1204*/ 	.word	0x00001330


	//   ....[2]....
        /*1208*/ 	.word	0x00002cb0


	//   ....[3]....
        /*120c*/ 	.word	0x00002cc0


	//   ....[4]....
        /*1210*/ 	.word	0x00002cd0


	//   ....[5]....
        /*1214*/ 	.word	0x00002ce0


	//   ....[6]....
        /*1218*/ 	.word	0x00004b00


	//   ....[7]....
        /*121c*/ 	.word	0x00004b10


	//----- nvinfo : EIATTR_COOP_GROUP_MASK_REGIDS
	.align		4
.L_33:
        /*1220*/ 	.byte	0x04, 0x29
        /*1222*/ 	.short	(.L_35 - .L_34)


	//   ....[0]....
.L_34:
        /*1224*/ 	.word	0xffffffff


	//   ....[1]....
        /*1228*/ 	.word	0xffffffff


	//   ....[2]....
        /*122c*/ 	.word	0xffffffff


	//   ....[3]....
        /*1230*/ 	.word	0xffffffff


	//----- nvinfo : EIATTR_COOP_GROUP_INSTR_OFFSETS
	.align		4
.L_35:
        /*1234*/ 	.byte	0x04, 0x28
        /*1236*/ 	.short	(.L_37 - .L_36)


	//   ....[0]....
.L_36:
        /*1238*/ 	.word	0x00000160


	//   ....[1]....
        /*123c*/ 	.word	0x00000710


	//   ....[2]....
        /*1240*/ 	.word	0x00000d00


	//   ....[3]....
        /*1244*/ 	.word	0x00003300


	//----- nvinfo : EIATTR_MBARRIER_INSTR_OFFSETS
	.align		4
.L_37:
        /*1248*/ 	.byte	0x04, 0x39
        /*124a*/ 	.short	(.L_39 - .L_38)


	//   ....[0]....
.L_38:
        /*124c*/ 	.word	0x00001350
        /*1250*/ 	.word	0x000000ff
        /*1254*/ 	.word	0x00008000
        /*1258*/ 	.short	0x0100
        /*125a*/ 	.byte	0x08
	.zero		1


	//   ....[1]....
        /*125c*/ 	.word	0x00002df0
        /*1260*/ 	.word	0x000000ff
        /*1264*/ 	.word	0x00008000
        /*1268*/ 	.short	0x010a
        /*126a*/ 	.byte	0x08
	.zero		1


	//   ....[2]....
        /*126c*/ 	.word	0x00003a30
        /*1270*/ 	.word	0x000000ff
        /*1274*/ 	.word	0x00008000
        /*1278*/ 	.short	0x0108
        /*127a*/ 	.byte	0x08
	.zero		1


	//   ....[3]....
        /*127c*/ 	.word	0x00004ed0
        /*1280*/ 	.word	0x000000ff
        /*1284*/ 	.word	0x00008000
        /*1288*/ 	.short	0x010a
        /*128a*/ 	.byte	0x08
	.zero		1


	//----- nvinfo : EIATTR_NUM_MBARRIERS
	.align		4
.L_39:
        /*128c*/ 	.byte	0x03, 0x38
        /*128e*/ 	.short	0x0001


	//----- nvinfo : EIATTR_EXIT_INSTR_OFFSETS
	.align		4
        /*1290*/ 	.byte	0x04, 0x1c
        /*1292*/ 	.short	(.L_41 - .L_40)


	//   ....[0]....
.L_40:
        /*1294*/ 	.word	0x00004ec0


	//----- nvinfo : EIATTR_REQNTID
	.align		4
.L_41:
        /*1298*/ 	.byte	0x04, 0x10
        /*129a*/ 	.short	(.L_43 - .L_42)
.L_42:
        /*129c*/ 	.word	0x00000100
        /*12a0*/ 	.word	0x00000001
        /*12a4*/ 	.word	0x00000001


	//----- nvinfo : EIATTR_CRS_STACK_SIZE
	.align		4
.L_43:
        /*12a8*/ 	.byte	0x04, 0x1e
        /*12aa*/ 	.short	(.L_45 - .L_44)
.L_44:
        /*12ac*/ 	.word	0x00000000


	//----- nvinfo : EIATTR_CBANK_PARAM_SIZE
	.align		4
.L_45:
        /*12b0*/ 	.byte	0x03, 0x19
        /*12b2*/ 	.short	0x0050


	//----- nvinfo : EIATTR_PARAM_CBANK
	.align		4
        /*12b4*/ 	.byte	0x04, 0x0a
        /*12b6*/ 	.short	(.L_47 - .L_46)
	.align		4
.L_46:
        /*12b8*/ 	.word	index@(.nv.constant0.gluon_wgmma)
        /*12bc*/ 	.short	0x0210
        /*12be*/ 	.short	0x0050


	//----- nvinfo : EIATTR_SW_WAR
	.align		4
.L_47:
        /*12c0*/ 	.byte	0x04, 0x36
        /*12c2*/ 	.short	(.L_49 - .L_48)
.L_48:
        /*12c4*/ 	.word	0x00000008
.L_49:


//--------------------- .nv.callgraph             --------------------------
	.section	.nv.callgraph,"",@"SHT_CUDA_CALLGRAPH"
	.align	4
	.sectionentsize	8
	.align		4
        /*0000*/ 	.word	0x00000000
	.align		4
        /*0004*/ 	.word	0xffffffff
	.align		4
        /*0008*/ 	.word	0x00000000
	.align		4
        /*000c*/ 	.word	0xfffffffe
	.align		4
        /*0010*/ 	.word	0x00000000
	.align		4
        /*0014*/ 	.word	0xfffffffd
	.align		4
        /*0018*/ 	.word	0x00000000
	.align		4
        /*001c*/ 	.word	0xfffffffc


//--------------------- .text.gluon_wgmma         --------------------------
	.section	.text.gluon_wgmma,"ax",@progbits
	.align	128
        .global         gluon_wgmma
        .type           gluon_wgmma,@function
        .size           gluon_wgmma,(.L_x_53 - gluon_wgmma)
        .other          gluon_wgmma,@"STO_CUDA_ENTRY STV_DEFAULT"
gluon_wgmma:
.text.gluon_wgmma:
[----:B------:R-:W1:Y:S01]  /*0000*/  LDC R1, c[0x0][0x28] ;  /* 0x00000a00ff017b82 */ /* 0x000e620000000800 */
[----:B------:R-:W2:Y:S07]  /*0010*/  S2R R21, SR_TID.X ;  /* 0x0000000000157919 */ /* 0x000eae0000002100 */
[----:B------:R-:W3:Y:S01]  /*0020*/  S2UR UR4, SR_CgaCtaId ;  /* 0x00000000000479c3 */ /* 0x000ee20000008800 */
[----:B------:R-:W-:Y:S01]  /*0030*/  UMOV UR8, 0x400 ;  /* 0x0000040000087882 */ /* 0x000fe20000000000 */
[----:B------:R-:W-:Y:S01]  /*0040*/  ULDC UR6, c[0x0][0xc] ;  /* 0x0000030000067ab9 */ /* 0x000fe20000000800 */
[----:B------:R-:W-:Y:S01]  /*0050*/  ULDC.64 UR20, c[0x0][0x250] ;  /* 0x0000940000147ab9 */ /* 0x000fe20000000a00 */
[----:B------:R-:W-:Y:S01]  /*0060*/  BSSY B0, `(.L_x_0) ;  /* 0x000001f000007945 */ /* 0x000fe20003800000 */
[----:B-1----:R-:W-:-:S03]  /*0070*/  VIADD R1, R1, 0xfffffd90 ;  /* 0xfffffd9001017836 */ /* 0x002fc60000000000 */
[----:B------:R-:W1:Y:S08]  /*0080*/  LDC R4, c[0x0][0x228] ;  /* 0x00008a00ff047b82 */ /* 0x000e700000000800 */
[----:B------:R-:W4:Y:S08]  /*0090*/  LDC R12, c[0x0][0x230] ;  /* 0x00008c00ff0c7b82 */ /* 0x000f300000000800 */
[----:B------:R-:W-:Y:S01]  /*00a0*/  S2UR UR9, SR_CTAID.Y ;  /* 0x00000000000979c3 */ /* 0x000fe20000002600 */
[----:B---3--:R-:W-:-:S03]  /*00b0*/  ULEA UR8, UR4, UR8, 0x18 ;  /* 0x0000000804087291 */ /* 0x008fc6000f8ec03f */
[----:B------:R-:W-:Y:S01]  /*00c0*/  ULDC UR4, c[0x0][0x10] ;  /* 0x0000040000047ab9 */ /* 0x000fe20000000800 */
[----:B--2---:R-:W-:-:S03]  /*00d0*/  LOP3.LUT R20, R21, 0xff, RZ, 0xc0, !PT ;  /* 0x000000ff15147812 */ /* 0x004fc600078ec0ff */
[----:B------:R-:W2:Y:S01]  /*00e0*/  S2UR UR5, SR_CTAID.Z ;  /* 0x00000000000579c3 */ /* 0x000ea20000002700 */
[----:B-1----:R-:W-:Y:S01]  /*00f0*/  VIADD R4, R4, 0xffffffff ;  /* 0xffffffff04047836 */ /* 0x002fe20000000000 */
[C---:B------:R-:W-:Y:S02]  /*0100*/  ISETP.GE.U32.AND P0, PT, R20.reuse, 0x20, PT ;  /* 0x000000201400780c */ /* 0x040fe40003f06070 */
[C---:B------:R-:W-:Y:S02]  /*0110*/  ISETP.NE.U32.AND P2, PT, R20.reuse, RZ, PT ;  /* 0x000000ff1400720c */ /* 0x040fe40003f45070 */
[----:B------:R-:W-:Y:S02]  /*0120*/  LEA R10, R20, UR8, 0x2 ;  /* 0x00000008140a7c11 */ /* 0x000fe4000f8e10ff */
[----:B------:R-:W1:Y:S01]  /*0130*/  S2UR UR7, SR_CTAID.X ;  /* 0x00000000000779c3 */ /* 0x000e620000002500 */
[----:B----4-:R-:W-:-:S06]  /*0140*/  VIADD R11, R12, 0xffffffff ;  /* 0xffffffff0c0b7836 */ /* 0x010fcc0000000000 */
[----:B------:R3:W-:Y:S01]  /*0150*/  @!P0 STS [R10], RZ ;  /* 0x000000ff0a008388 */ /* 0x0007e20000000800 */
[----:B------:R-:W-:-:S03]  /*0160*/  NOP ;  /* 0x0000000000007918 */ /* 0x000fc60000000000 */
[----:B------:R3:W-:Y:S01]  /*0170*/  @!P2 STS [UR8+0x24], R4 ;  /* 0x00002404ff00a988 */ /* 0x0007e20008000808 */
[----:B--2---:R-:W-:-:S03]  /*0180*/  UIMAD UR4, UR5, UR4, UR9 ;  /* 0x00000004050472a4 */ /* 0x004fc6000f8e0209 */
[----:B------:R3:W-:Y:S01]  /*0190*/  @!P2 STS [UR8+0x20], R11 ;  /* 0x0000200bff00a988 */ /* 0x0007e20008000808 */
[----:B-1----:R-:W-:-:S04]  /*01a0*/  UIMAD UR4, UR4, UR6, UR7 ;  /* 0x00000006040472a4 */ /* 0x002fc8000f8e0207 */
[----:B------:R-:W-:-:S04]  /*01b0*/  UIMAD UR4, UR4, 0x180, URZ ;  /* 0x00000180040478a4 */ /* 0x000fc8000f8e023f */
[----:B------:R-:W-:-:S04]  /*01c0*/  UIADD3 UR16, UP0, UR4, UR20, URZ ;  /* 0x0000001404107290 */ /* 0x000fc8000ff1e03f */
[----:B------:R-:W-:Y:S01]  /*01d0*/  ULEA.HI.X.SX32 UR17, UR4, UR21, 0x1, UP0 ;  /* 0x0000001504117291 */ /* 0x000fe200080f0e3f */
[----:B---3--:R-:W-:Y:S11]  /*01e0*/  @P2 BRA `(.L_x_1) ;  /* 0x0000000000182947 */ /* 0x008ff60003800000 */
[----:B------:R-:W1:Y:S01]  /*01f0*/  LDS R0, [UR8+0x8] ;  /* 0x00000808ff007984 */ /* 0x000e620008000800 */
[----:B------:R-:W2:Y:S01]  /*0200*/  LDC.64 R6, c[0x0][0x210] ;  /* 0x00008400ff067b82 */ /* 0x000ea20000000a00 */
[----:B------:R-:W-:Y:S02]  /*0210*/  IMAD.MOV.U32 R3, RZ, RZ, 0x70 ;  /* 0x00000070ff037424 */ /* 0x000fe400078e00ff */
[----:B--2---:R2:W-:Y:S03]  /*0220*/  STS.64 [UR8], R6 ;  /* 0x00000006ff007988 */ /* 0x0045e60008000a08 */
[----:B-1----:R-:W-:-:S05]  /*0230*/  LOP3.LUT R0, R0, 0x10, R3, 0xd8, !PT ;  /* 0x0000001000007812 */ /* 0x002fca00078ed803 */
[----:B------:R2:W-:Y:S02]  /*0240*/  STS [UR8+0x8], R0 ;  /* 0x00000800ff007988 */ /* 0x0005e40008000808 */
.L_x_1:
[----:B------:R-:W-:Y:S05]  /*0250*/  BSYNC B0 ;  /* 0x0000000000007941 */ /* 0x000fea0003800000 */
.L_x_0:
[----:B------:R-:W-:Y:S04]  /*0260*/  BSSY B0, `(.L_x_2) ;  /* 0x000000a000007945 */ /* 0x000fe80003800000 */
[----:B------:R-:W-:Y:S05]  /*0270*/  @P2 BRA `(.L_x_3) ;  /* 0x0000000000202947 */ /* 0x000fea0003800000 */
[----:B--2---:R-:W1:Y:S01]  /*0280*/  LDS R0, [UR8+0x34] ;  /* 0x00003408ff007984 */ /* 0x004e620008000800 */
[----:B------:R-:W-:Y:S02]  /*0290*/  IMAD.MOV.U32 R3, RZ, RZ, 0x1f000000 ;  /* 0x1f000000ff037424 */ /* 0x000fe400078e00ff */
[----:B------:R-:W-:Y:S01]  /*02a0*/  @!P2 IMAD.MOV.U32 R2, RZ, RZ, 0xff ;  /* 0x000000ffff02a424 */ /* 0x000fe200078e00ff */
[----:B------:R-:W2:Y:S02]  /*02b0*/  @!P2 LDS R5, [UR8+0x38] ;  /* 0x00003808ff05a984 */ /* 0x000ea40008000800 */
[----:B-1----:R-:W-:Y:S02]  /*02c0*/  LOP3.LUT R0, R0, 0xff000000, R3, 0xb8, !PT ;  /* 0xff00000000007812 */ /* 0x002fe400078eb803 */
[----:B--2---:R-:W-:-:S03]  /*02d0*/  @!P2 LOP3.LUT R2, R5, 0xff, R2, 0xb8, !PT ;  /* 0x000000ff0502a812 */ /* 0x004fc600078eb802 */
[----:B------:R1:W-:Y:S04]  /*02e0*/  STS [UR8+0x34], R0 ;  /* 0x00003400ff007988 */ /* 0x0003e80008000808 */
[----:B------:R1:W-:Y:S02]  /*02f0*/  @!P2 STS [UR8+0x38], R2 ;  /* 0x00003802ff00a988 */ /* 0x0003e40008000808 */
.L_x_3:
[----:B------:R-:W-:Y:S05]  /*0300*/  BSYNC B0 ;  /* 0x0000000000007941 */ /* 0x000fea0003800000 */
.L_x_2:
[----:B------:R-:W-:Y:S04]  /*0310*/  BSSY B0, `(.L_x_4) ;  /* 0x000000e000007945 */ /* 0x000fe80003800000 */
[----:B------:R-:W-:Y:S05]  /*0320*/  @P2 BRA `(.L_x_5) ;  /* 0x0000000000302947 */ /* 0x000fea0003800000 */
[----:B-1----:R-:W1:Y:S01]  /*0330*/  LDS R2, [UR8+0x34] ;  /* 0x00003408ff027984 */ /* 0x002e620008000800 */
[----:B------:R-:W3:Y:S03]  /*0340*/  LDC.64 R8, c[0x0][0x238] ;  /* 0x00008e00ff087b82 */ /* 0x000ee60000000a00 */
[----:B--2---:R-:W2:Y:S01]  /*0350*/  LDS R0, [UR8+0x1c] ;  /* 0x00001c08ff007984 */ /* 0x004ea20008000800 */
[C---:B---3--:R-:W-:Y:S01]  /*0360*/  SHF.L.U64.HI R6, R8.reuse, 0x1, R9 ;  /* 0x0000000108067819 */ /* 0x048fe20000010209 */
[----:B------:R-:W-:-:S03]  /*0370*/  IMAD.SHL.U32 R3, R8, 0x2, RZ ;  /* 0x0000000208037824 */ /* 0x000fc600078e00ff */
[--C-:B------:R-:W-:Y:S02]  /*0380*/  SHF.R.U32.HI R5, RZ, 0x4, R6.reuse ;  /* 0x00000004ff057819 */ /* 0x100fe40000011606 */
[----:B------:R-:W-:-:S05]  /*0390*/  SHF.R.U64 R3, R3, 0x4, R6 ;  /* 0x0000000403037819 */ /* 0x000fca0000001206 */
[----:B------:R3:W-:Y:S01]  /*03a0*/  STS [UR8+0xc], R3 ;  /* 0x00000c03ff007988 */ /* 0x0007e20008000808 */
[----:B-1----:R-:W-:Y:S02]  /*03b0*/  LOP3.LUT R2, R2, 0x7, RZ, 0xb8, !PT ;  /* 0x0000000702027812 */ /* 0x002fe400078eb8ff */
[----:B--2---:R-:W-:-:S03]  /*03c0*/  LOP3.LUT R0, R0, 0xf, R5, 0xb8, !PT ;  /* 0x0000000f00007812 */ /* 0x004fc600078eb805 */
[----:B------:R3:W-:Y:S04]  /*03d0*/  STS [UR8+0x34], R2 ;  /* 0x00003402ff007988 */ /* 0x0007e80008000808 */
[----:B------:R3:W-:Y:S02]  /*03e0*/  STS [UR8+0x1c], R0 ;  /* 0x00001c00ff007988 */ /* 0x0007e40008000808 */
.L_x_5:
[----:B------:R-:W-:Y:S05]  /*03f0*/  BSYNC B0 ;  /* 0x0000000000007941 */ /* 0x000fea0003800000 */
.L_x_4:
[----:B------:R-:W-:Y:S04]  /*0400*/  BSSY B1, `(.L_x_6) ;  /* 0x000001b000017945 */ /* 0x000fe80003800000 */
[----:B------:R-:W-:Y:S01]  /*0410*/  BSSY B0, `(.L_x_7) ;  /* 0x0000016000007945 */ /* 0x000fe20003800000 */
[----:B-123--:R-:W-:-:S03]  /*0420*/  IMAD.MOV.U32 R0, RZ, RZ, RZ ;  /* 0x000000ffff007224 */ /* 0x00efc600078e00ff */
[----:B------:R-:W-:Y:S05]  /*0430*/  @P2 BRA `(.L_x_8) ;  /* 0x0000000000202947 */ /* 0x000fea0003800000 */
[----:B------:R-:W1:Y:S02]  /*0440*/  LDS R2, [UR8+0x34] ;  /* 0x00003408ff027984 */ /* 0x000e640008000800 */
[----:B-1----:R-:W-:-:S05]  /*0450*/  LOP3.LUT R2, R2, 0x38, RZ, 0xb8, !PT ;  /* 0x0000003802027812 */ /* 0x002fca00078eb8ff */
[----:B------:R1:W-:Y:S01]  /*0460*/  STS [UR8+0x34], R2 ;  /* 0x00003402ff007988 */ /* 0x0003e20008000808 */
[----:B------:R-:W-:Y:S05]  /*0470*/  @P2 BRA `(.L_x_9) ;  /* 0x0000000000202947 */ /* 0x000fea0003800000 */
[----:B-1----:R-:W1:Y:S01]  /*0480*/  LDS R2, [UR8+0x8] ;  /* 0x00000808ff027984 */ /* 0x002e620008000800 */
[----:B------:R-:W-:-:S05]  /*0490*/  IMAD.MOV.U32 R3, RZ, RZ, 0x780 ;  /* 0x00000780ff037424 */ /* 0x000fca00078e00ff */
[----:B-1----:R-:W-:-:S05]  /*04a0*/  LOP3.LUT R2, R2, 0x500, R3, 0xd8, !PT ;  /* 0x0000050002027812 */ /* 0x002fca00078ed803 */
[----:B------:R1:W-:Y:S02]  /*04b0*/  STS [UR8+0x8], R2 ;  /* 0x00000802ff007988 */ /* 0x0003e40008000808 */
.L_x_8:
[----:B------:R-:W-:Y:S05]  /*04c0*/  @P2 BRA `(.L_x_10) ;  /* 0x0000000000282947 */ /* 0x000fea0003800000 */
[----:B-1----:R-:W1:Y:S02]  /*04d0*/  LDS R2, [UR8+0x8] ;  /* 0x00000808ff027984 */ /* 0x002e640008000800 */
[----:B-1----:R-:W-:-:S05]  /*04e0*/  LOP3.LUT R2, R2, 0x1800, RZ, 0xb8, !PT ;  /* 0x0000180002027812 */ /* 0x002fca00078eb8ff */
[----:B------:R2:W-:Y:S02]  /*04f0*/  STS [UR8+0x8], R2 ;  /* 0x00000802ff007988 */ /* 0x0005e40008000808 */
.L_x_9:
[----:B------:R-:W-:Y:S05]  /*0500*/  @P2 BREAK B0 ;  /* 0x0000000000002942 */ /* 0x000fea0003800000 */
[----:B------:R-:W-:Y:S05]  /*0510*/  @P2 BRA `(.L_x_11) ;  /* 0x0000000000242947 */ /* 0x000fea0003800000 */
[----:B------:R-:W3:Y:S01]  /*0520*/  LDS R3, [UR8+0x8] ;  /* 0x00000808ff037984 */ /* 0x000ee20008000800 */
[----:B-12---:R-:W-:-:S05]  /*0530*/  IMAD.MOV.U32 R2, RZ, RZ, 0x6000 ;  /* 0x00006000ff027424 */ /* 0x006fca00078e00ff */
[----:B---3--:R-:W-:-:S04]  /*0540*/  LOP3.LUT R2, R3, 0x4000, R2, 0xd8, !PT ;  /* 0x0000400003027812 */ /* 0x008fc800078ed802 */
[----:B------:R-:W-:-:S05]  /*0550*/  LOP3.LUT R2, R2, 0x400000, RZ, 0xb8, !PT ;  /* 0x0040000002027812 */ /* 0x000fca00078eb8ff */
[----:B------:R2:W-:Y:S02]  /*0560*/  STS [UR8+0x8], R2 ;  /* 0x00000802ff007988 */ /* 0x0005e40008000808 */
.L_x_10:
[----:B------:R-:W-:Y:S05]  /*0570*/  BSYNC B0 ;  /* 0x0000000000007941 */ /* 0x000fea0003800000 */
.L_x_7:
[----:B-12---:R-:W1:Y:S02]  /*0580*/  @!P2 LDS R2, [UR8+0x8] ;  /* 0x00000808ff02a984 */ /* 0x006e640008000800 */
[----:B-1----:R-:W-:-:S05]  /*0590*/  @!P2 LOP3.LUT R2, R2, 0x8000, RZ, 0xb8, !PT ;  /* 0x000080000202a812 */ /* 0x002fca00078eb8ff */
[----:B------:R3:W-:Y:S02]  /*05a0*/  @!P2 STS [UR8+0x8], R2 ;  /* 0x00000802ff00a988 */ /* 0x0007e40008000808 */
.L_x_11:
[----:B------:R-:W-:Y:S05]  /*05b0*/  BSYNC B1 ;  /* 0x0000000000017941 */ /* 0x000fea0003800000 */
.L_x_6:
[----:B------:R-:W-:Y:S05]  /*05c0*/  WARPSYNC.ALL ;  /* 0x0000000000007948 */ /* 0x000fea0003800000 */
[----:B------:R-:W-:Y:S05]  /*05d0*/  @P0 BRA `(.L_x_12) ;  /* 0x0000000000280947 */ /* 0x000fea0003800000 */
[----:B-123--:R-:W1:Y:S01]  /*05e0*/  S2R R2, SR_LANEID ;  /* 0x0000000000027919 */ /* 0x00ee620000000000 */
[----:B------:R-:W-:Y:S05]  /*05f0*/  WARPSYNC.ALL ;  /* 0x0000000000007948 */ /* 0x000fea0003800000 */
[----:B-1----:R-:W-:-:S05]  /*0600*/  IMAD.SHL.U32 R5, R2, 0x4, RZ ;  /* 0x0000000402057824 */ /* 0x002fca00078e00ff */
[----:B------:R-:W1:Y:S01]  /*0610*/  LDS R7, [R5+UR8] ;  /* 0x0000000805077984 */ /* 0x000e620008000800 */
[----:B------:R-:W-:-:S05]  /*0620*/  IADD3 R2, P1, R5, UR16, RZ ;  /* 0x0000001005027c10 */ /* 0x000fca000ff3e0ff */
[----:B------:R-:W-:-:S05]  /*0630*/  IMAD.X R3, RZ, RZ, UR17, P1 ;  /* 0x00000011ff037e24 */ /* 0x000fca00088e06ff */
[----:B-1----:R4:W5:Y:S01]  /*0640*/  ATOMG.E.EXCH.STRONG.GPU PT, RZ, [R2], R7 ;  /* 0x0000000702ff73a8 */ /* 0x00296200041ee100 */
[----:B------:R-:W-:-:S04]  /*0650*/  DEPBAR {5,4,3,2,1,0} ;  /* 0x0000003f0000791a */ /* 0x000fc80000000000 */
[----:B------:R4:W-:Y:S01]  /*0660*/  UTMACCTL.IV [UR16] ;  /* 0x00000000100079b9 */ /* 0x0009e20008000000 */
[----:B------:R-:W-:Y:S01]  /*0670*/  NOP ;  /* 0x0000000000007918 */ /* 0x000fe20000000000 */
.L_x_12:
[----:B------:R-:W-:Y:S05]  /*0680*/  @P0 BRA `(.L_x_13) ;  /* 0x00000000000c0947 */ /* 0x000fea0003800000 */
[----:B------:R0:W-:Y:S01]  /*0690*/  UTMACMDFLUSH ;  /* 0x00000000000079b7 */ /* 0x0001e20000000000 */
[----:B------:R-:W-:Y:S05]  /*06a0*/  @P0 BRA `(.L_x_13) ;  /* 0x0000000000040947 */ /* 0x000fea0003800000 */
[----:B------:R-:W-:-:S04]  /*06b0*/  DEPBAR.LE SB0, 0x0 ;  /* 0x000080000000791a */ /* 0x000fc80000000000 */
.L_x_13:
[----:B------:R-:W-:Y:S05]  /*06c0*/  WARPSYNC.ALL ;  /* 0x0000000000007948 */ /* 0x000fea0003800000 */
[----:B-----5:R-:W-:Y:S06]  /*06d0*/  BAR.SYNC.DEFER_BLOCKING 0x0 ;  /* 0x0000000000007b1d */ /* 0x020fec0000010000 */
[----:B------:R-:W-:Y:S02]  /*06e0*/  BSSY B1, `(.L_x_14) ;  /* 0x000000b000017945 */ /* 0x000fe40003800000 */
[----:B------:R-:W-:Y:S06]  /*06f0*/  BAR.SYNC.DEFER_BLOCKING 0x0 ;  /* 0x0000000000007b1d */ /* 0x000fec0000010000 */
[----:B------:R1:W-:Y:S01]  /*0700*/  @!P0 STS [R10], RZ ;  /* 0x000000ff0a008388 */ /* 0x0003e20000000800 */
[----:B------:R-:W-:Y:S01]  /*0710*/  NOP ;  /* 0x0000000000007918 */ /* 0x000fe20000000000 */
[----:B------:R-:W-:Y:S05]  /*0720*/  @P2 BRA `(.L_x_15) ;  /* 0x0000000000182947 */ /* 0x000fea0003800000 */
[----:B-1234-:R-:W1:Y:S01]  /*0730*/  LDS R2, [UR8+0x8] ;  /* 0x00000808ff027984 */ /* 0x01ee620008000800 */
[----:B------:R-:W2:Y:S01]  /*0740*/  LDC.64 R6, c[0x0][0x218] ;  /* 0x00008600ff067b82 */ /* 0x000ea20000000a00 */
[----:B------:R-:W-:Y:S02]  /*0750*/  IMAD.MOV.U32 R3, RZ, RZ, 0x70 ;  /* 0x00000070ff037424 */ /* 0x000fe400078e00ff */
[----:B--2---:R2:W-:Y:S03]  /*0760*/  STS.64 [UR8], R6 ;  /* 0x00000006ff007988 */ /* 0x0045e60008000a08 */
[----:B-1----:R-:W-:-:S05]  /*0770*/  LOP3.LUT R2, R2, 0x10, R3, 0xd8, !PT ;  /* 0x0000001002027812 */ /* 0x002fca00078ed803 */
[----:B------:R2:W-:Y:S02]  /*0780*/  STS [UR8+0x8], R2 ;  /* 0x00000802ff007988 */ /* 0x0005e40008000808 */
.L_x_15:
[----:B----4-:R-:W-:Y:S05]  /*0790*/  BSYNC B1 ;  /* 0x0000000000017941 */ /* 0x010fea0003800000 */
.L_x_14:
[----:B------:R-:W-:Y:S04]  /*07a0*/  BSSY B2, `(.L_x_16) ;  /* 0x000000f000027945 */ /* 0x000fe80003800000 */
[----:B------:R-:W-:Y:S04]  /*07b0*/  BSSY B1, `(.L_x_17) ;  /* 0x000000c000017945 */ /* 0x000fe80003800000 */
[----:B------:R-:W-:Y:S05]  /*07c0*/  @P2 BRA `(.L_x_18) ;  /* 0x0000000000282947 */ /* 0x000fea0003800000 */
[----:B-123--:R-:W1:Y:S01]  /*07d0*/  LDS R2, [UR8+0x34] ;  /* 0x00003408ff027984 */ /* 0x00ee620008000800 */
[----:B------:R-:W-:Y:S01]  /*07e0*/  IMAD.MOV.U32 R3, RZ, RZ, 0x1f000000 ;  /* 0x1f000000ff037424 */ /* 0x000fe200078e00ff */
[----:B------:R-:W-:Y:S05]  /*07f0*/  @P2 BREAK B1 ;  /* 0x0000000000012942 */ /* 0x000fea0003800000 */
[----:B-1----:R-:W-:-:S05]  /*0800*/  LOP3.LUT R2, R2, 0xff000000, R3, 0xb8, !PT ;  /* 0xff00000002027812 */ /* 0x002fca00078eb803 */
[----:B------:R1:W-:Y:S01]  /*0810*/  STS [UR8+0x34], R2 ;  /* 0x00003402ff007988 */ /* 0x0003e20008000808 */
[----:B------:R-:W-:Y:S05]  /*0820*/  @P2 BRA `(.L_x_19) ;  /* 0x0000000000182947 */ /* 0x000fea0003800000 */
[----:B-1----:R-:W1:Y:S01]  /*0830*/  LDS R2, [UR8+0x38] ;  /* 0x00003808ff027984 */ /* 0x002e620008000800 */
[----:B------:R-:W-:-:S05]  /*0840*/  IMAD.MOV.U32 R3, RZ, RZ, 0xff ;  /* 0x000000ffff037424 */ /* 0x000fca00078e00ff */
[----:B-1----:R-:W-:-:S05]  /*0850*/  LOP3.LUT R2, R2, 0xff, R3, 0xb8, !PT ;  /* 0x000000ff02027812 */ /* 0x002fca00078eb803 */
[----:B------:R4:W-:Y:S02]  /*0860*/  STS [UR8+0x38], R2 ;  /* 0x00003802ff007988 */ /* 0x0009e40008000808 */
.L_x_18:
[----:B------:R-:W-:Y:S05]  /*0870*/  BSYNC B1 ;  /* 0x0000000000017941 */ /* 0x000fea0003800000 */
.L_x_17:
[----:B------:R1:W-:Y:S02]  /*0880*/  @!P2 STS [UR8+0x20], R11 ;  /* 0x0000200bff00a988 */ /* 0x0003e40008000808 */
.L_x_19:
[----:B------:R-:W-:Y:S05]  /*0890*/  BSYNC B2 ;  /* 0x0000000000027941 */ /* 0x000fea0003800000 */
.L_x_16:
[----:B------:R-:W-:Y:S05]  /*08a0*/  WARPSYNC.ALL ;  /* 0x0000000000007948 */ /* 0x000fea0003800000 */
[----:B------:R-:W5:Y:S01]  /*08b0*/  LDC R5, c[0x0][0x22c] ;  /* 0x00008b00ff057b82 */ /* 0x000f620000000800 */
[----:B------:R-:W-:Y:S01]  /*08c0*/  BSSY B2, `(.L_x_20) ;  /* 0x0000010000027945 */ /* 0x000fe20003800000 */
[----:B-----5:R-:W-:-:S05]  /*08d0*/  VIADD R5, R5, 0xffffffff ;  /* 0xffffffff05057836 */ /* 0x020fca0000000000 */
[----:B------:R1:W-:Y:S01]  /*08e0*/  @!P2 STS [UR8+0x24], R5 ;  /* 0x00002405ff00a988 */ /* 0x0003e20008000808 */
[----:B------:R-:W-:Y:S05]  /*08f0*/  @P2 BRA `(.L_x_21) ;  /* 0x0000000000302947 */ /* 0x000fea0003800000 */
[----:B------:R-:W5:Y:S01]  /*0900*/  LDS R3, [UR8+0x34] ;  /* 0x00003408ff037984 */ /* 0x000f620008000800 */
[----:B--2---:R-:W2:Y:S03]  /*0910*/  LDC.64 R6, c[0x0][0x240] ;  /* 0x00009000ff067b82 */ /* 0x004ea60000000a00 */
[----:B-1-34-:R-:W1:Y:S01]  /*0920*/  LDS R2, [UR8+0x1c] ;  /* 0x00001c08ff027984 */ /* 0x01ae620008000800 */
[C---:B--2---:R-:W-:Y:S01]  /*0930*/  SHF.L.U64.HI R7, R6.reuse, 0x1, R7 ;  /* 0x0000000106077819 */ /* 0x044fe20000010207 */
[----:B------:R-:W-:-:S03]  /*0940*/  IMAD.SHL.U32 R6, R6, 0x2, RZ ;  /* 0x0000000206067824 */ /* 0x000fc600078e00ff */
[--C-:B------:R-:W-:Y:S02]  /*0950*/  SHF.R.U32.HI R9, RZ, 0x4, R7.reuse ;  /* 0x00000004ff097819 */ /* 0x100fe40000011607 */
[----:B------:R-:W-:-:S05]  /*0960*/  SHF.R.U64 R6, R6, 0x4, R7 ;  /* 0x0000000406067819 */ /* 0x000fca0000001207 */
[----:B------:R2:W-:Y:S01]  /*0970*/  STS [UR8+0xc], R6 ;  /* 0x00000c06ff007988 */ /* 0x0005e20008000808 */
[----:B-----5:R-:W-:Y:S02]  /*0980*/  LOP3.LUT R3, R3, 0x7, RZ, 0xb8, !PT ;  /* 0x0000000703037812 */ /* 0x020fe400078eb8ff */
[----:B-1----:R-:W-:-:S03]  /*0990*/  LOP3.LUT R2, R2, 0xf, R9, 0xb8, !PT ;  /* 0x0000000f02027812 */ /* 0x002fc600078eb809 */
[----:B------:R2:W-:Y:S04]  /*09a0*/  STS [UR8+0x34], R3 ;  /* 0x00003403ff007988 */ /* 0x0005e80008000808 */
[----:B------:R2:W-:Y:S02]  /*09b0*/  STS [UR8+0x1c], R2 ;  /* 0x00001c02ff007988 */ /* 0x0005e40008000808 */
.L_x_21:
[----:B------:R-:W-:Y:S05]  /*09c0*/  BSYNC B2 ;  /* 0x0000000000027941 */ /* 0x000fea0003800000 */
.L_x_20:
[----:B------:R-:W-:Y:S04]  /*09d0*/  BSSY B3, `(.L_x_22) ;  /* 0x000001a000037945 */ /* 0x000fe80003800000 */
[----:B------:R-:W-:Y:S04]  /*09e0*/  BSSY B2, `(.L_x_23) ;  /* 0x0000015000027945 */ /* 0x000fe80003800000 */
[----:B------:R-:W-:Y:S05]  /*09f0*/  @P2 BRA `(.L_x_24) ;  /* 0x0000000000202947 */ /* 0x000fea0003800000 */
[----:B-1234-:R-:W1:Y:S02]  /*0a00*/  LDS R2, [UR8+0x34] ;  /* 0x00003408ff027984 */ /* 0x01ee640008000800 */
[----:B-1----:R-:W-:-:S05]  /*0a10*/  LOP3.LUT R2, R2, 0x38, RZ, 0xb8, !PT ;  /* 0x0000003802027812 */ /* 0x002fca00078eb8ff */
[----:B------:R1:W-:Y:S01]  /*0a20*/  STS [UR8+0x34], R2 ;  /* 0x00003402ff007988 */ /* 0x0003e20008000808 */
[----:B------:R-:W-:Y:S05]  /*0a30*/  @P2 BRA `(.L_x_25) ;  /* 0x0000000000202947 */ /* 0x000fea0003800000 */
[----:B-1----:R-:W1:Y:S01]  /*0a40*/  LDS R2, [UR8+0x8] ;  /* 0x00000808ff027984 */ /* 0x002e620008000800 */
[----:B------:R-:W-:-:S05]  /*0a50*/  IMAD.MOV.U32 R3, RZ, RZ, 0x780 ;  /* 0x00000780ff037424 */ /* 0x000fca00078e00ff */
[----:B-1----:R-:W-:-:S05]  /*0a60*/  LOP3.LUT R2, R2, 0x500, R3, 0xd8, !PT ;  /* 0x0000050002027812 */ /* 0x002fca00078ed803 */
[----:B------:R1:W-:Y:S02]  /*0a70*/  STS [UR8+0x8], R2 ;  /* 0x00000802ff007988 */ /* 0x0003e40008000808 */
.L_x_24:
[----:B------:R-:W-:Y:S05]  /*0a80*/  @P2 BRA `(.L_x_26) ;  /* 0x0000000000282947 */ /* 0x000fea0003800000 */
[----:B-1234-:R-:W1:Y:S02]  /*0a90*/  LDS R2, [UR8+0x8] ;  /* 0x00000808ff027984 */ /* 0x01ee640008000800 */
[----:B-1----:R-:W-:-:S05]  /*0aa0*/  LOP3.LUT R2, R2, 0x1800, RZ, 0xb8, !PT ;  /* 0x0000180002027812 */ /* 0x002fca00078eb8ff */
[----:B------:R2:W-:Y:S02]  /*0ab0*/  STS [UR8+0x8], R2 ;  /* 0x00000802ff007988 */ /* 0x0005e40008000808 */
.L_x_25:
[----:B------:R-:W-:Y:S05]  /*0ac0*/  @P2 BREAK B2 ;  /* 0x0000000000022942 */ /* 0x000fea0003800000 */
[----:B------:R-:W-:Y:S05]  /*0ad0*/  @P2 BRA `(.L_x_27) ;  /* 0x0000000000242947 */ /* 0x000fea0003800000 */
[----:B-12---:R-:W1:Y:S01]  /*0ae0*/  LDS R2, [UR8+0x8] ;  /* 0x00000808ff027984 */ /* 0x006e620008000800 */
[----:B------:R-:W-:-:S05]  /*0af0*/  IMAD.MOV.U32 R3, RZ, RZ, 0x6000 ;  /* 0x00006000ff037424 */ /* 0x000fca00078e00ff */
[----:B-1----:R-:W-:-:S04]  /*0b00*/  LOP3.LUT R2, R2, 0x4000, R3, 0xd8, !PT ;  /* 0x0000400002027812 */ /* 0x002fc800078ed803 */
[----:B------:R-:W-:-:S05]  /*0b10*/  LOP3.LUT R2, R2, 0x400000, RZ, 0xb8, !PT ;  /* 0x0040000002027812 */ /* 0x000fca00078eb8ff */
[----:B------:R1:W-:Y:S02]  /*0b20*/  STS [UR8+0x8], R2 ;  /* 0x00000802ff007988 */ /* 0x0003e40008000808 */
.L_x_26:
[----:B------:R-:W-:Y:S05]  /*0b30*/  BSYNC B2 ;  /* 0x0000000000027941 */ /* 0x000fea0003800000 */
.L_x_23:
[----:B-1234-:R-:W1:Y:S02]  /*0b40*/  @!P2 LDS R2, [UR8+0x8] ;  /* 0x00000808ff02a984 */ /* 0x01ee640008000800 */
[----:B-1----:R-:W-:-:S05]  /*0b50*/  @!P2 LOP3.LUT R2, R2, 0x8000, RZ, 0xb8, !PT ;  /* 0x000080000202a812 */ /* 0x002fca00078eb8ff */
[----:B------:R3:W-:Y:S02]  /*0b60*/  @!P2 STS [UR8+0x8], R2 ;  /* 0x00000802ff00a988 */ /* 0x0007e40008000808 */
.L_x_27:
[----:B------:R-:W-:Y:S05]  /*0b70*/  BSYNC B3 ;  /* 0x0000000000037941 */ /* 0x000fea0003800000 */
.L_x_22:
[----:B------:R-:W-:Y:S05]  /*0b80*/  WARPSYNC.ALL ;  /* 0x0000000000007948 */ /* 0x000fea0003800000 */
[----:B------:R-:W-:-:S04]  /*0b90*/  UIADD3 UR19, UR4, 0x80, URZ ;  /* 0x0000008004137890 */ /* 0x000fc8000fffe03f */
[----:B------:R-:W-:-:S04]  /*0ba0*/  UIADD3 UR18, UP0, UR19, UR20, URZ ;  /* 0x0000001413127290 */ /* 0x000fc8000ff1e03f */
[----:B------:R-:W-:Y:S01]  /*0bb0*/  ULEA.HI.X.SX32 UR19, UR19, UR21, 0x1, UP0 ;  /* 0x0000001513137291 */ /* 0x000fe200080f0e3f */
[----:B------:R-:W-:Y:S11]  /*0bc0*/  @P0 BRA `(.L_x_28) ;  /* 0x0000000000280947 */ /* 0x000ff60003800000 */
        /* <DEDUP_REMOVED lines=10> */
.L_x_28:
[----:B------:R-:W-:Y:S05]  /*0c70*/  @P0 BRA `(.L_x_29) ;  /* 0x00000000000c0947 */ /* 0x000fea0003800000 */
[----:B------:R0:W-:Y:S01]  /*0c80*/  UTMACMDFLUSH ;  /* 0x00000000000079b7 */ /* 0x0001e20000000000 */
[----:B------:R-:W-:Y:S05]  /*0c90*/  @P0 BRA `(.L_x_29) ;  /* 0x0000000000040947 */ /* 0x000fea0003800000 */
[----:B------:R-:W-:-:S04]  /*0ca0*/  DEPBAR.LE SB0, 0x0 ;  /* 0x000080000000791a */ /* 0x000fc80000000000 */
.L_x_29:
        /* <DEDUP_REMOVED lines=13> */
.L_x_31:
[----:B----4-:R-:W-:Y:S05]  /*0d80*/  BSYNC B3 ;  /* 0x0000000000037941 */ /* 0x010fea0003800000 */
.L_x_30:
[----:B------:R-:W-:Y:S04]  /*0d90*/  BSSY B4, `(.L_x_32) ;  /* 0x0000011000047945 */ /* 0x000fe80003800000 */
[----:B------:R-:W-:Y:S04]  /*0da0*/  BSSY B3, `(.L_x_33) ;  /* 0x000000e000037945 */ /* 0x000fe80003800000 */
[----:B------:R-:W-:Y:S05]  /*0db0*/  @P2 BRA `(.L_x_34) ;  /* 0x0000000000242947 */ /* 0x000fea0003800000 */
[----:B-123--:R-:W1:Y:S01]  /*0dc0*/  LDS R2, [UR8+0x34] ;  /* 0x00003408ff027984 */ /* 0x00ee620008000800 */
[----:B------:R-:W-:-:S05]  /*0dd0*/  IMAD.MOV.U32 R3, RZ, RZ, 0x3f000000 ;  /* 0x3f000000ff037424 */ /* 0x000fca00078e00ff */
[----:B-1----:R-:W-:-:S05]  /*0de0*/  LOP3.LUT R2, R2, 0xff000000, R3, 0xb8, !PT ;  /* 0xff00000002027812 */ /* 0x002fca00078eb803 */
[----:B------:R1:W-:Y:S01]  /*0df0*/  STS [UR8+0x34], R2 ;  /* 0x00003402ff007988 */ /* 0x0003e20008000808 */
[----:B------:R-:W-:Y:S05]  /*0e00*/  @P2 BRA `(.L_x_35) ;  /* 0x00000000001c2947 */ /* 0x000fea0003800000 */
[----:B-1----:R-:W1:Y:S01]  /*0e10*/  LDS R2, [UR8+0x38] ;  /* 0x00003808ff027984 */ /* 0x002e620008000800 */
[----:B------:R-:W-:-:S05]  /*0e20*/  IMAD.MOV.U32 R3, RZ, RZ, 0xff ;  /* 0x000000ffff037424 */ /* 0x000fca00078e00ff */
[----:B-1----:R-:W-:-:S05]  /*0e30*/  LOP3.LUT R2, R2, 0xff, R3, 0xb8, !PT ;  /* 0x000000ff02027812 */ /* 0x002fca00078eb803 */
[----:B------:R4:W-:Y:S02]  /*0e40*/  STS [UR8+0x38], R2 ;  /* 0x00003802ff007988 */ /* 0x0009e40008000808 */
.L_x_34:
[----:B------:R-:W-:Y:S05]  /*0e50*/  @P2 BREAK B3 ;  /* 0x0000000000032942 */ /* 0x000fea0003800000 */
[----:B------:R-:W-:Y:S05]  /*0e60*/  @P2 BRA `(.L_x_36) ;  /* 0x00000000000c2947 */ /* 0x000fea0003800000 */
[----:B------:R1:W-:Y:S02]  /*0e70*/  STS [UR8+0x20], R5 ;  /* 0x00002005ff007988 */ /* 0x0003e40008000808 */
.L_x_35:
[----:B------:R-:W-:Y:S05]  /*0e80*/  BSYNC B3 ;  /* 0x0000000000037941 */ /* 0x000fea0003800000 */
.L_x_33:
[----:B------:R1:W-:Y:S02]  /*0e90*/  @!P2 STS [UR8+0x24], R4 ;  /* 0x00002404ff00a988 */ /* 0x0003e40008000808 */
.L_x_36:
[----:B------:R-:W-:Y:S05]  /*0ea0*/  BSYNC B4 ;  /* 0x0000000000047941 */ /* 0x000fea0003800000 */
.L_x_32:
[----:B------:R-:W-:Y:S05]  /*0eb0*/  WARPSYNC.ALL ;  /* 0x0000000000007948 */ /* 0x000fea0003800000 */
[----:B------:R-:W-:Y:S04]  /*0ec0*/  BSSY B4, `(.L_x_37) ;  /* 0x000000e000047945 */ /* 0x000fe80003800000 */
[----:B------:R-:W-:Y:S05]  /*0ed0*/  @P2 BRA `(.L_x_38) ;  /* 0x0000000000302947 */ /* 0x000fea0003800000 */
[----:B------:R-:W5:Y:S01]  /*0ee0*/  LDS R3, [UR8+0x34] ;  /* 0x00003408ff037984 */ /* 0x000f620008000800 */
[----:B-1----:R-:W1:Y:S03]  /*0ef0*/  LDC.64 R4, c[0x0][0x248] ;  /* 0x00009200ff047b82 */ /* 0x002e660000000a00 */
[----:B--234-:R-:W2:Y:S01]  /*0f00*/  LDS R2, [UR8+0x1c] ;  /* 0x00001c08ff027984 */ /* 0x01cea20008000800 */
[C---:B-1----:R-:W-:Y:S01]  /*0f10*/  SHF.L.U64.HI R5, R4.reuse, 0x1, R5 ;  /* 0x0000000104057819 */ /* 0x042fe20000010205 */
[----:B------:R-:W-:-:S03]  /*0f20*/  IMAD.SHL.U32 R4, R4, 0x2, RZ ;  /* 0x0000000204047824 */ /* 0x000fc600078e00ff */
[--C-:B------:R-:W-:Y:S02]  /*0f30*/  SHF.R.U32.HI R7, RZ, 0x4, R5.reuse ;  /* 0x00000004ff077819 */ /* 0x100fe40000011605 */
[----:B------:R-:W-:-:S05]  /*0f40*/  SHF.R.U64 R4, R4, 0x4, R5 ;  /* 0x0000000404047819 */ /* 0x000fca0000001205 */
[----:B------:R1:W-:Y:S01]  /*0f50*/  STS [UR8+0xc], R4 ;  /* 0x00000c04ff007988 */ /* 0x0003e20008000808 */
[----:B-----5:R-:W-:Y:S02]  /*0f60*/  LOP3.LUT R3, R3, 0x7, RZ, 0xb8, !PT ;  /* 0x0000000703037812 */ /* 0x020fe400078eb8ff */
[----:B--2---:R-:W-:-:S03]  /*0f70*/  LOP3.LUT R2, R2, 0xf, R7, 0xb8, !PT ;  /* 0x0000000f02027812 */ /* 0x004fc600078eb807 */
[----:B------:R1:W-:Y:S04]  /*0f80*/  STS [UR8+0x34], R3 ;  /* 0x00003403ff007988 */ /* 0x0003e80008000808 */
[----:B------:R1:W-:Y:S02]  /*0f90*/  STS [UR8+0x1c], R2 ;  /* 0x00001c02ff007988 */ /* 0x0003e40008000808 */
.L_x_38:
[----:B------:R-:W-:Y:S05]  /*0fa0*/  BSYNC B4 ;  /* 0x0000000000047941 */ /* 0x000fea0003800000 */
.L_x_37:
        /* <DEDUP_REMOVED lines=11> */
.L_x_41:
[----:B------:R-:W-:Y:S05]  /*1060*/  @P2 BRA `(.L_x_43) ;  /* 0x0000000000282947 */ /* 0x000fea0003800000 */
[----:B-1234-:R-:W1:Y:S02]  /*1070*/  LDS R2, [UR8+0x8] ;  /* 0x00000808ff027984 */ /* 0x01ee640008000800 */
[----:B-1----:R-:W-:-:S05]  /*1080*/  LOP3.LUT R2, R2, 0x1800, RZ, 0xb8, !PT ;  /* 0x0000180002027812 */ /* 0x002fca00078eb8ff */
[----:B------:R2:W-:Y:S02]  /*1090*/  STS [UR8+0x8], R2 ;  /* 0x00000802ff007988 */ /* 0x0005e40008000808 */
.L_x_42:
[----:B------:R-:W-:Y:S05]  /*10a0*/  @P2 BREAK B5 ;  /* 0x0000000000052942 */ /* 0x000fea0003800000 */
[----:B------:R-:W-:Y:S05]  /*10b0*/  @P2 BRA `(.L_x_44) ;  /* 0x0000000000242947 */ /* 0x000fea0003800000 */
[----:B-12---:R-:W1:Y:S01]  /*10c0*/  LDS R2, [UR8+0x8] ;  /* 0x00000808ff027984 */ /* 0x006e620008000800 */
[----:B------:R-:W-:-:S05]  /*10d0*/  IMAD.MOV.U32 R3, RZ, RZ, 0x6000 ;  /* 0x00006000ff037424 */ /* 0x000fca00078e00ff */
[----:B-1----:R-:W-:-:S04]  /*10e0*/  LOP3.LUT R2, R2, 0x6000, R3, 0xd8, !PT ;  /* 0x0000600002027812 */ /* 0x002fc800078ed803 */
[----:B------:R-:W-:-:S05]  /*10f0*/  LOP3.LUT R2, R2, 0x400000, RZ, 0xb8, !PT ;  /* 0x0040000002027812 */ /* 0x000fca00078eb8ff */
[----:B------:R1:W-:Y:S02]  /*1100*/  STS [UR8+0x8], R2 ;  /* 0x00000802ff007988 */ /* 0x0003e40008000808 */
.L_x_43:
[----:B------:R-:W-:Y:S05]  /*1110*/  BSYNC B5 ;  /* 0x0000000000057941 */ /* 0x000fea0003800000 */
.L_x_40:
[----:B-1234-:R-:W1:Y:S02]  /*1120*/  @!P2 LDS R2, [UR8+0x8] ;  /* 0x00000808ff02a984 */ /* 0x01ee640008000800 */
[----:B-1----:R-:W-:-:S05]  /*1130*/  @!P2 LOP3.LUT R2, R2, 0x8000, RZ, 0xb8, !PT ;  /* 0x000080000202a812 */ /* 0x002fca00078eb8ff */
[----:B------:R3:W-:Y:S02]  /*1140*/  @!P2 STS [UR8+0x8], R2 ;  /* 0x00000802ff00a988 */ /* 0x0007e40008000808 */
.L_x_44:
[----:B------:R-:W-:Y:S05]  /*1150*/  BSYNC B4 ;  /* 0x0000000000047941 */ /* 0x000fea0003800000 */
.L_x_39:
        /* <DEDUP_REMOVED lines=15> */
.L_x_45:
[----:B------:R-:W-:Y:S05]  /*1250*/  @P0 BRA `(.L_x_46) ;  /* 0x00000000000c0947 */ /* 0x000fea0003800000 */
[----:B------:R0:W-:Y:S01]  /*1260*/  UTMACMDFLUSH ;  /* 0x00000000000079b7 */ /* 0x0001e20000000000 */
[----:B------:R-:W-:Y:S05]  /*1270*/  @P0 BRA `(.L_x_46) ;  /* 0x0000000000040947 */ /* 0x000fea0003800000 */
[----:B------:R-:W-:-:S04]  /*1280*/  DEPBAR.LE SB0, 0x0 ;  /* 0x000080000000791a */ /* 0x000fc80000000000 */
.L_x_46:
[----:B------:R-:W-:Y:S05]  /*1290*/  WARPSYNC.ALL ;  /* 0x0000000000007948 */ /* 0x000fea0003800000 */
[----:B-----5:R-:W-:Y:S01]  /*12a0*/  BAR.SYNC.DEFER_BLOCKING 0x0 ;  /* 0x0000000000007b1d */ /* 0x020fe20000010000 */
[----:B------:R-:W-:Y:S01]  /*12b0*/  ISETP.GT.AND P0, PT, R12, RZ, PT ;  /* 0x000000ff0c00720c */ /* 0x000fe20003f04270 */
[----:B------:R-:W-:Y:S02]  /*12c0*/  USHF.L.U32 UR27, UR9, 0x8, URZ ;  /* 0x00000008091b7899 */ /* 0x000fe4000800063f */
[----:B------:R-:W-:Y:S02]  /*12d0*/  USHF.L.U32 UR11, UR7, 0x8, URZ ;  /* 0x00000008070b7899 */ /* 0x000fe4000800063f */
[----:B------:R-:W-:Y:S01]  /*12e0*/  VOTEU.ALL UP0, P2 ;  /* 0x00000000003f7886 */ /* 0x000fe20001000000 */
[----:B------:R-:W-:-:S04]  /*12f0*/  UMOV UR4, 0x1 ;  /* 0x0000000100047882 */ /* 0x000fc80000000000 */
[----:B------:R-:W-:-:S04]  /*1300*/  @!UP0 UIADD3 UR4, -UR4, 0x100000, URZ ;  /* 0x0010000004048890 */ /* 0x000fc8000fffe13f */
[----:B------:R-:W-:Y:S02]  /*1310*/  @!UP0 USHF.L.U32 UR5, UR4, 0xb, URZ ;  /* 0x0000000b04058899 */ /* 0x000fe4000800063f */
[----:B------:R-:W-:Y:S01]  /*1320*/  @!UP0 USHF.L.U32 UR4, UR4, 0x1, URZ ;  /* 0x0000000104048899 */ /* 0x000fe2000800063f */
[----:B------:R-:W-:Y:S01]  /*1330*/  VOTEU.ALL UP0, P2 ;  /* 0x00000000003f7886 */ /* 0x000fe20001000000 */
[----:B------:R-:W1:Y:S10]  /*1340*/  FENCE.VIEW.ASYNC.S ;  /* 0x00000000000073c6 */ /* 0x000e740000000000 */
[----:B-1----:R1:W1:Y:S01]  /*1350*/  @!UP0 SYNCS.EXCH.64 URZ, [UR8+0x8000], UR4 ;  /* 0x00800004083f85b2 */ /* 0x0022620008000100 */
[----:B------:R-:W-:Y:S05]  /*1360*/  @P0 BRA `(.L_x_47) ;  /* 0x0000000c00080947 */ /* 0x000fea0003800000 */
[----:B------:R1:W-:Y:S01]  /*1370*/  STL [R1], RZ ;  /* 0x000000ff01007387 */ /* 0x0003e20000100800 */
[----:B----4-:R-:W-:Y:S02]  /*1380*/  SHF.R.U32.HI R3, RZ, 0x5, R21 ;  /* 0x00000005ff037819 */ /* 0x010fe40000011615 */
[----:B------:R-:W-:Y:S02]  /*1390*/  CS2R R24, SRZ ;  /* 0x0000000000187805 */ /* 0x000fe4000001ff00 */
[----:B------:R-:W-:Y:S01]  /*13a0*/  CS2R R26, SRZ ;  /* 0x00000000001a7805 */ /* 0x000fe2000001ff00 */
[----:B------:R4:W-:Y:S01]  /*13b0*/  STL [R1+0x4], RZ ;  /* 0x000004ff01007387 */ /* 0x0009e20000100800 */
[----:B------:R-:W-:Y:S02]  /*13c0*/  CS2R R28, SRZ ;  /* 0x00000000001c7805 */ /* 0x000fe4000001ff00 */
[----:B------:R-:W-:Y:S02]  /*13d0*/  CS2R R30, SRZ ;  /* 0x00000000001e7805 */ /* 0x000fe4000001ff00 */
[----:B------:R-:W-:Y:S01]  /*13e0*/  CS2R R32, SRZ ;  /* 0x0000000000207805 */ /* 0x000fe2000001ff00 */
[----:B------:R4:W-:Y:S01]  /*13f0*/  STL [R1+0x8], RZ ;  /* 0x000008ff01007387 */ /* 0x0009e20000100800 */
[----:B------:R-:W-:-:S02]  /*1400*/  CS2R R34, SRZ ;  /* 0x0000000000227805 */ /* 0x000fc4000001ff00 */
        /* <DEDUP_REMOVED lines=76> */
[----:B------:R-:W-:Y:S01]  /*18d0*/  CS2R R150, SRZ ;  /* 0x0000000000967805 */ /* 0x000fe2000001ff00 */
[----:B------:R4:W-:Y:S04]  /*18e0*/  STL [R1+0x58], RZ ;  /* 0x000058ff01007387 */ /* 0x0009e80000100800 */
        /* <DEDUP_REMOVED lines=104> */
[----:B------:R4:W-:Y:S01]  /*1f70*/  STL [R1+0x1fc], RZ ;  /* 0x0001fcff01007387 */ /* 0x0009e20000100800 */
[----:B-1----:R-:W-:Y:S05]  /*1f80*/  BRA `(.L_x_48) ;  /* 0x0000001800907947 */ /* 0x002fea0003800000 */
.L_x_47:
[----:B------:R2:W-:Y:S01]  /*1f90*/  STL [R1], RZ ;  /* 0x000000ff01007387 */ /* 0x0005e20000100800 */
[----:B-1----:R-:W-:Y:S01]  /*1fa0*/  UIADD3 UR4, UR8, 0x4000, URZ ;  /* 0x0000400008047890 */ /* 0x002fe2000fffe03f */
[----:B----4-:R-:W-:Y:S02]  /*1fb0*/  SHF.R.U32.HI R3, RZ, 0x5, R21 ;  /* 0x00000005ff037819 */ /* 0x010fe40000011615 */
[----:B------:R-:W-:Y:S01]  /*1fc0*/  CS2R R24, SRZ ;  /* 0x0000000000187805 */ /* 0x000fe2000001ff00 */
[----:B------:R2:W-:Y:S01]  /*1fd0*/  STL [R1+0x4], RZ ;  /* 0x000004ff01007387 */ /* 0x0005e20000100800 */
[----:B------:R-:W-:Y:S01]  /*1fe0*/  USHF.R.U32.HI UR4, URZ, 0x4, UR4 ;  /* 0x000000043f047899 */ /* 0x000fe20008011604 */
[----:B------:R-:W-:Y:S02]  /*1ff0*/  CS2R R26, SRZ ;  /* 0x00000000001a7805 */ /* 0x000fe4000001ff00 */
[----:B------:R-:W-:Y:S01]  /*2000*/  CS2R R28, SRZ ;  /* 0x00000000001c7805 */ /* 0x000fe2000001ff00 */
[----:B------:R2:W-:Y:S01]  /*2010*/  STL [R1+0x8], RZ ;  /* 0x000008ff01007387 */ /* 0x0005e20000100800 */
[----:B------:R-:W-:Y:S01]  /*2020*/  USGXT.U32 UR4, UR4, 0xe ;  /* 0x0000000e0404789a */ /* 0x000fe20008000000 */
[----:B------:R-:W-:-:S02]  /*2030*/  CS2R R30, SRZ ;  /* 0x00000000001e7805 */ /* 0x000fc4000001ff00 */
[----:B------:R-:W-:Y:S01]  /*2040*/  CS2R R32, SRZ ;  /* 0x0000000000207805 */ /* 0x000fe2000001ff00 */
[----:B------:R2:W-:Y:S01]  /*2050*/  STL [R1+0xc], RZ ;  /* 0x00000cff01007387 */ /* 0x0005e20000100800 */
[----:B------:R-:W-:Y:S02]  /*2060*/  CS2R R34, SRZ ;  /* 0x0000000000227805 */ /* 0x000fe4000001ff00 */
[----:B------:R-:W-:Y:S02]  /*2070*/  CS2R R36, SRZ ;  /* 0x0000000000247805 */ /* 0x000fe4000001ff00 */
[----:B------:R-:W-:Y:S01]  /*2080*/  CS2R R38, SRZ ;  /* 0x0000000000267805 */ /* 0x000fe2000001ff00 */
[----:B------:R2:W-:Y:S01]  /*2090*/  STL [R1+0x10], RZ ;  /* 0x000010ff01007387 */ /* 0x0005e20000100800 */
[----:B------:R-:W-:Y:S02]  /*20a0*/  CS2R R40, SRZ ;  /* 0x0000000000287805 */ /* 0x000fe4000001ff00 */
        /* <DEDUP_REMOVED lines=72> */
[----:B------:R-:W-:Y:S01]  /*2530*/  CS2R R150, SRZ ;  /* 0x0000000000967805 */ /* 0x000fe2000001ff00 */
[----:B------:R-:W-:Y:S01]  /*2540*/  UMOV UR6, 0xfffffffe ;  /* 0xfffffffe00067882 */ /* 0x000fe20000000000 */
[----:B------:R2:W-:Y:S01]  /*2550*/  STL [R1+0x5c], RZ ;  /* 0x00005cff01007387 */ /* 0x0005e20000100800 */
[----:B------:R-:W-:Y:S01]  /*2560*/  UMOV UR7, 0x7fffffdf ;  /* 0x7fffffdf00077882 */ /* 0x000fe20000000000 */
[----:B------:R-:W-:Y:S01]  /*2570*/  UMOV UR5, URZ ;  /* 0x0000003f00057c82 */ /* 0x000fe20008000000 */
[----:B------:R-:W-:Y:S01]  /*2580*/  UMOV UR10, URZ ;  /* 0x0000003f000a7c82 */ /* 0x000fe20008000000 */
[----:B------:R2:W-:Y:S01]  /*2590*/  STL [R1+0x60], RZ ;  /* 0x000060ff01007387 */ /* 0x0005e20000100800 */
[----:B------:R-:W-:-:S02]  /*25a0*/  UIADD3.64 UR6, UR4, -UR6, URZ ;  /* 0x8000000604067297 */ /* 0x000fc4000fffe03f */
[----:B------:R-:W-:Y:S01]  /*25b0*/  UMOV UR14, UR4 ;  /* 0x00000004000e7c82 */ /* 0x000fe20008000000 */
[----:B------:R2:W-:Y:S01]  /*25c0*/  STL [R1+0x64], RZ ;  /* 0x000064ff01007387 */ /* 0x0005e20000100800 */
[----:B------:R-:W-:-:S03]  /*25d0*/  UMOV UR15, 0x80000020 ;  /* 0x80000020000f7882 */ /* 0x000fc60000000000 */
        /* <DEDUP_REMOVED lines=101> */
[----:B------:R2:W-:Y:S02]  /*2c30*/  STL [R1+0x1fc], RZ ;  /* 0x0001fcff01007387 */ /* 0x0005e40000100800 */
.L_x_50:
[----:B------:R-:W-:Y:S01]  /*2c40*/  BAR.SYNC.DEFER_BLOCKING 0x0 ;  /* 0x0000000000007b1d */ /* 0x000fe20000010000 */
[----:B--23--:R-:W-:Y:S01]  /*2c50*/  @!P2 IMAD.MOV.U32 R2, RZ, RZ, 0x8000 ;  /* 0x00008000ff02a424 */ /* 0x00cfe200078e00ff */
[----:B------:R-:W-:Y:S02]  /*2c60*/  ELECT P1, URZ, PT ;  /* 0x00000000003f782f */ /* 0x000fe40003820000 */
[----:B------:R-:W-:Y:S02]  /*2c70*/  ELECT P0, URZ, PT ;  /* 0x00000000003f782f */ /* 0x000fe40003800000 */
[C---:B------:R-:W-:Y:S01]  /*2c80*/  ISETP.LT.U32.AND P1, PT, R20.reuse, 0x20, P1 ;  /* 0x000000201400780c */ /* 0x040fe20000f21070 */
[----:B------:R-:W-:Y:S01]  /*2c90*/  UMOV UR26, UR10 ;  /* 0x0000000a001a7c82 */ /* 0x000fe20008000000 */
[----:B------:R-:W-:-:S11]  /*2ca0*/  ISETP.LT.U32.AND P0, PT, R20, 0x20, P0 ;  /* 0x000000201400780c */ /* 0x000fd60000701070 */
[----:B------:R-:W-:Y:S01]  /*2cb0*/  VOTEU.ANY UP0, P1 ;  /* 0x00000000003f7886 */ /* 0x000fe20000800100 */
[----:B------:R-:W-:Y:S01]  /*2cc0*/  VOTEU.ANY UP2, P1 ;  /* 0x00000000003f7886 */ /* 0x000fe20000840100 */
[----:B------:R-:W-:Y:S01]  /*2cd0*/  VOTEU.ANY UP1, P0 ;  /* 0x00000000003f7886 */ /* 0x000fe20000020100 */
[----:B------:R-:W-:Y:S01]  /*2ce0*/  VOTEU.ANY UP3, P0 ;  /* 0x00000000003f7886 */ /* 0x000fe20000060100 */
[----:B------:R1:W-:Y:S01]  /*2cf0*/  @!P2 SYNCS.ARRIVE.TRANS64 RZ, [UR8+0x8000], R2 ;  /* 0x00800002ffffa9a7 */ /* 0x0003e20008000008 */
[----:B------:R2:W-:Y:S06]  /*2d00*/  MEMBAR.ALL.CTA ;  /* 0x0000000000007992 */ /* 0x0005ec0000008000 */
[----:B--2---:R-:W2:Y:S01]  /*2d10*/  FENCE.VIEW.ASYNC.S ;  /* 0x00000000000073c6 */ /* 0x004ea20000000000 */
[----:B------:R-:W-:Y:S01]  /*2d20*/  @UP0 UIADD3 UR9, UR8, 0x8000, URZ ;  /* 0x0000800008090890 */ /* 0x000fe2000fffe03f */
[----:B------:R-:W-:Y:S01]  /*2d30*/  @UP0 UMOV UR4, UR16 ;  /* 0x0000001000040c82 */ /* 0x000fe20008000000 */
[----:B------:R-:W-:Y:S01]  /*2d40*/  @UP0 UMOV UR5, UR17 ;  /* 0x0000001100050c82 */ /* 0x000fe20008000000 */
[----:B------:R-:W-:-:S02]  /*2d50*/  @UP1 UIADD3 UR24, UR8, 0x4000, URZ ;  /* 0x0000400008181890 */ /* 0x000fc4000fffe03f */
[----:B------:R-:W-:Y:S01]  /*2d60*/  @UP1 UIADD3 UR25, UR8, 0x8000, URZ ;  /* 0x0000800008191890 */ /* 0x000fe2000fffe03f */
[----:B-1----:R-:W-:Y:S01]  /*2d70*/  SHF.L.U32 R2, R0, 0x1f, RZ ;  /* 0x0000001f00027819 */ /* 0x002fe200000006ff */
[----:B------:R-:W-:Y:S01]  /*2d80*/  @UP1 UMOV UR12, UR18 ;  /* 0x00000012000c1c82 */ /* 0x000fe20008000000 */
[----:B------:R-:W-:Y:S01]  /*2d90*/  @UP1 UMOV UR13, UR19 ;  /* 0x00000013000d1c82 */ /* 0x000fe20008000000 */
[----:B--2---:R-:W-:Y:S06]  /*2da0*/  BAR.SYNC.DEFER_BLOCKING 0x0 ;  /* 0x0000000000007b1d */ /* 0x004fec0000010000 */
[----:B------:R1:W-:Y:S02]  /*2db0*/  @UP2 UTMALDG.2D [UR8], [UR4] ;  /* 0x00000008040025b4 */ /* 0x0003e40008008000 */
[----:B------:R-:W-:Y:S06]  /*2dc0*/  BAR.SYNC.DEFER_BLOCKING 0x0 ;  /* 0x0000000000007b1d */ /* 0x000fec0000010000 */
[----:B------:R1:W-:Y:S02]  /*2dd0*/  @UP3 UTMALDG.2D [UR24], [UR12] ;  /* 0x000000180c0035b4 */ /* 0x0003e40008008000 */
[----:B------:R-:W-:Y:S06]  /*2de0*/  BAR.SYNC.DEFER_BLOCKING 0x0 ;  /* 0x0000000000007b1d */ /* 0x000fec0000010000 */
[----:B------:R-:W2:Y:S02]  /*2df0*/  SYNCS.PHASECHK.TRANS64.TRYWAIT P0, [UR8+0x8000], R2 ;  /* 0x00800002ff0075a7 */ /* 0x000ea40008000148 */
[----:B-12---:R-:W-:Y:S05]  /*2e00*/  @!P0 BRA `(.L_x_49) ;  /* 0x0000002000308947 */ /* 0x006fea0003800000 */
.L_x_51:
[----:B------:R-:W-:Y:S04]  /*2e10*/  STL.64 [R1+0x268], R150 ;  /* 0x0002689601007387 */ /* 0x000fe80000100a00 */
        /* <DEDUP_REMOVED lines=12> */
[----:B------:R1:W-:Y:S04]  /*2ee0*/  STL.64 [R1+0x200], R124 ;  /* 0x0002007c01007387 */ /* 0x0003e80000100a00 */
[----:B-1----:R-:W2:Y:S04]  /*2ef0*/  LDL.LU.64 R124, [R1] ;  /* 0x00000000017c7983 */ /* 0x002ea80000300a00 */
[----:B------:R-:W2:Y:S04]  /*2f00*/  LDL.LU.64 R126, [R1+0x8] ;  /* 0x00000800017e7983 */ /* 0x000ea80000300a00 */
        /* <DEDUP_REMOVED lines=61> */
[----:B------:R-:W2:Y:S01]  /*32e0*/  LDL.LU.64 R250, [R1+0x1f8] ;  /* 0x0001f80001fa7983 */ /* 0x000ea20000300a00 */
[----:B------:R-:W-:-:S03]  /*32f0*/  UMOV UR13, 0x80000020 ;  /* 0x80000020000d7882 */ /* 0x000fc60000000000 */
[----:B------:R-:W1:Y:S02]  /*3300*/  SHFL.IDX PT, R2, R3, RZ, 0x1f ;  /* 0x00001fff03027589 */ /* 0x000e6400000e0000 */
[----:B-1----:R-:W-:Y:S02]  /*3310*/  R2UR UR4, R2 ;  /* 0x00000000020472ca */ /* 0x002fe400000e0000 */
[----:B------:R-:W1:Y:S11]  /*3320*/  LDC R2, c[0x0][0x230] ;  /* 0x00008c00ff027b82 */ /* 0x000e760000000800 */
[----:B------:R-:W-:-:S04]  /*3330*/  USHF.L.U32 UR4, UR4, 0x6, URZ ;  /* 0x0000000604047899 */ /* 0x000fc8000800063f */
[----:B------:R-:W-:-:S04]  /*3340*/  ULOP3.LUT UR4, UR4, 0x100, URZ, 0xc0, !UPT ;  /* 0x0000010004047892 */ /* 0x000fc8000f8ec03f */
[----:B------:R-:W-:-:S04]  /*3350*/  ULEA.HI UR4, UR8, UR4, URZ, 0x1c ;  /* 0x0000000408047291 */ /* 0x000fc8000f8fe03f */
[----:B------:R-:W-:-:S03]  /*3360*/  ULOP3.LUT UR12, UR4, 0x3fff, URZ, 0xc0, !UPT ;  /* 0x00003fff040c7892 */ /* 0x000fc6000f8ec03f */
[----:B------:R-:W-:Y:S01]  /*3370*/  UMOV UR4, URZ ;  /* 0x0000003f00047c82 */ /* 0x000fe20008000000 */
[----:B--2---:R-:W-:-:S06]  /*3380*/  WARPGROUP.ARRIVE ;  /* 0x00000000000079c5 */ /* 0x004fcc0000000000 */
[----:B------:R-:W-:Y:S01]  /*3390*/  HGMMA.64x256x16.F32.BF16 R124, gdesc[UR12], R124, gsb0 ;  /* 0x03e000000c7c79f0 */ /* 0x000fe2000800187c */
[----:B------:R-:W-:-:S04]  /*33a0*/  UIADD3 UR12, UP0, UR12, 0x2, URZ ;  /* 0x000000020c0c7890 */ /* 0x000fc8000ff1e03f */
[----:B------:R-:W-:-:S03]  /*33b0*/  UIADD3.X UR5, UR4, -0x7fffffe0, URZ, UP0, !UPT ;  /* 0x8000002004057890 */ /* 0x000fc600087fe43f */
[----:B------:R-:W-:Y:S01]  /*33c0*/  UMOV UR4, UR12 ;  /* 0x0000000c00047c82 */ /* 0x000fe20008000000 */
[----:B------:R-:W-:Y:S02]  /*33d0*/  WARPGROUP.DEPBAR.LE gsb0, 0x0 ;  /* 0x00008000000079c5 */ /* 0x000fe40000010000 */
[----:B------:R-:W-:-:S15]  /*33e0*/  WARPGROUP.ARRIVE ;  /* 0x00000000000079c5 */ /* 0x000fde0000000000 */
[----:B------:R-:W-:-:S02]  /*33f0*/  NOP ;  /* 0x0000000000007918 */ /* 0x000fc40000000000 */
[----:B------:R-:W-:Y:S03]  /*3400*/  HGMMA.64x256x16.F32.BF16 R124, gdesc[UR4], R124, gsb0 ;  /* 0x03e00000047c79f0 */ /* 0x000fe6000800187c */
[----:B------:R-:W-:Y:S02]  /*3410*/  WARPGROUP.DEPBAR.LE gsb0, 0x0 ;  /* 0x00008000000079c5 */ /* 0x000fe40000010000 */
[----:B------:R-:W-:Y:S04]  /*3420*/  STL.64 [R1], R124 ;  /* 0x0000007c01007387 */ /* 0x000fe80000100a00 */
        /* <DEDUP_REMOVED lines=63> */
[----:B--2---:R-:W2:Y:S04]  /*3820*/  LDL.LU.64 R150, [R1+0x268] ;  /* 0x0002680001967983 */ /* 0x004ea80000300a00 */
        /* <DEDUP_REMOVED lines=13> */
[----:B------:R-:W-:Y:S01]  /*3900*/  UIADD3.64 UR12, UR4, 0x1fe, URZ ;  /* 0x000001fe040c7897 */ /* 0x000fe2000fffe03f */
[----:B------:R-:W-:Y:S01]  /*3910*/  LOP3.LUT R0, R0, 0x1, RZ, 0x3c, !PT ;  /* 0x0000000100007812 */ /* 0x000fe200078e3cff */
[----:B------:R-:W-:-:S02]  /*3920*/  UIADD3.64 UR4, UR4, 0x200, URZ ;  /* 0x0000020004047897 */ /* 0x000fc4000fffe03f */
[----:B------:R-:W-:-:S06]  /*3930*/  UIADD3 UR10, UR10, 0x20, URZ ;  /* 0x000000200a0a7890 */ /* 0x000fcc000fffe03f */
[----:B-1----:R-:W-:Y:S01]  /*3940*/  ISETP.LE.AND P0, PT, R2, UR10, PT ;  /* 0x0000000a02007c0c */ /* 0x002fe2000bf03270 */
[----:B--2---:R-:W-:-:S06]  /*3950*/  WARPGROUP.ARRIVE ;  /* 0x00000000000079c5 */ /* 0x004fcc0000000000 */
[----:B------:R-:W-:Y:S03]  /*3960*/  HGMMA.64x256x16.F32.BF16 R24, gdesc[UR12], R24, gsb0 ;  /* 0x03e000000c1879f0 */ /* 0x000fe60008001818 */
[----:B------:R-:W-:Y:S02]  /*3970*/  WARPGROUP.DEPBAR.LE gsb0, 0x0 ;  /* 0x00008000000079c5 */ /* 0x000fe40000010000 */
[----:B------:R-:W-:-:S15]  /*3980*/  WARPGROUP.ARRIVE ;  /* 0x00000000000079c5 */ /* 0x000fde0000000000 */
[----:B------:R-:W-:-:S08]  /*3990*/  NOP ;  /* 0x0000000000007918 */ /* 0x000fd00000000000 */
[----:B------:R-:W-:Y:S03]  /*39a0*/  HGMMA.64x256x16.F32.BF16 R24, gdesc[UR4], R24, gsb0 ;  /* 0x03e00000041879f0 */ /* 0x000fe60008001818 */
[----:B------:R-:W-:Y:S02]  /*39b0*/  WARPGROUP.DEPBAR.LE gsb0, 0x0 ;  /* 0x00008000000079c5 */ /* 0x000fe40000010000 */
[----:B----4-:R-:W-:Y:S05]  /*39c0*/  @!P0 BRA `(.L_x_50) ;  /* 0xfffffff0009c8947 */ /* 0x010fea000383ffff */
.L_x_48:
[----:B------:R1:W-:Y:S04]  /*39d0*/  STL [R1+0x210], R148 ;  /* 0x0002109401007387 */ /* 0x0003e80000100800 */
[----:B------:R-:W5:Y:S01]  /*39e0*/  LDL.LU R8, [R1] ;  /* 0x0000000001087983 */ /* 0x000f620000300800 */
[----:B------:R-:W-:Y:S06]  /*39f0*/  BAR.SYNC.DEFER_BLOCKING 0x0 ;  /* 0x0000000000007b1d */ /* 0x000fec0000010000 */
[----:B-1----:R-:W5:Y:S04]  /*3a00*/  LDL.LU R148, [R1+0x4] ;  /* 0x0000040001947983 */ /* 0x002f680000300800 */
[----:B------:R1:W-:Y:S04]  /*3a10*/  STL [R1+0x20c], R149 ;  /* 0x00020c9501007387 */ /* 0x0003e80000100800 */
[----:B-1----:R-:W2:Y:S01]  /*3a20*/  LDL.LU R149, [R1+0xc] ;  /* 0x00000c0001957983 */ /* 0x002ea20000300800 */
[----:B------:R-:W1:Y:S03]  /*3a30*/  @!P2 SYNCS.CCTL.IV [UR8+0x8000] ;  /* 0x00800000ff00a9b1 */ /* 0x000e660008000008 */
[----:B------:R-:W2:Y:S04]  /*3a40*/  LDL.LU R9, [R1+0x8] ;  /* 0x0000080001097983 */ /* 0x000ea80000300800 */
[----:B------:R3:W-:Y:S04]  /*3a50*/  STL [R1+0x208], R3 ;  /* 0x0002080301007387 */ /* 0x0007e80000100800 */
[----:B---3--:R-:W3:Y:S04]  /*3a60*/  LDL.LU R3, [R1+0x14] ;  /* 0x0000140001037983 */ /* 0x008ee80000300800 */
[----:B------:R-:W3:Y:S04]  /*3a70*/  LDL.LU R10, [R1+0x10] ;  /* 0x00001000010a7983 */ /* 0x000ee80000300800 */
[----:B------:R4:W-:Y:S04]  /*3a80*/  STL [R1+0x204], R150 ;  /* 0x0002049601007387 */ /* 0x0009e80000100800 */
[----:B----4-:R-:W4:Y:S04]  /*3a90*/  LDL.LU R150, [R1+0x1c] ;  /* 0x00001c0001967983 */ /* 0x010f280000300800 */
[----:B------:R-:W4:Y:S04]  /*3aa0*/  LDL.LU R11, [R1+0x18] ;  /* 0x00001800010b7983 */ /* 0x000f280000300800 */
[----:B------:R1:W-:Y:S04]  /*3ab0*/  STL [R1+0x200], R151 ;  /* 0x0002009701007387 */ /* 0x0003e80000100800 */
[----:B-1----:R-:W4:Y:S04]  /*3ac0*/  LDL.LU R151, [R1+0x24] ;  /* 0x0000240001977983 */ /* 0x002f280000300800 */
[----:B------:R-:W4:Y:S04]  /*3ad0*/  LDL.LU R4, [R1+0x20] ;  /* 0x0000200001047983 */ /* 0x000f280000300800 */
        /* <DEDUP_REMOVED lines=113> */
[----:B------:R-:W4:Y:S01]  /*41f0*/  LDL.LU R197, [R1+0x1e8] ;  /* 0x0001e80001c57983 */ /* 0x000f220000300800 */
[----:B-----5:R-:W-:-:S03]  /*4200*/  F2FP.BF16.F32.PACK_AB R8, R148, R8 ;  /* 0x000000089408723e */ /* 0x020fc600000010ff */
[----:B------:R-:W5:Y:S01]  /*4210*/  LDL.LU R199, [R1+0x1f4] ;  /* 0x0001f40001c77983 */ /* 0x000f620000300800 */
[----:B--2---:R-:W-:-:S03]  /*4220*/  F2FP.BF16.F32.PACK_AB R9, R149, R9 ;  /* 0x000000099509723e */ /* 0x004fc600000010ff */
[----:B------:R-:W5:Y:S01]  /*4230*/  LDL.LU R198, [R1+0x1f0] ;  /* 0x0001f00001c67983 */ /* 0x000f620000300800 */
[----:B---3--:R-:W-:-:S03]  /*4240*/  F2FP.BF16.F32.PACK_AB R10, R3, R10 ;  /* 0x0000000a030a723e */ /* 0x008fc600000010ff */
[----:B------:R-:W2:Y:S04]  /*4250*/  LDL.LU R22, [R1+0x1fc] ;  /* 0x0001fc0001167983 */ /* 0x000ea80000300800 */
[----:B------:R-:W2:Y:S04]  /*4260*/  LDL.LU R2, [R1+0x1f8] ;  /* 0x0001f80001027983 */ /* 0x000ea80000300800 */
[----:B------:R-:W3:Y:S04]  /*4270*/  LDL.LU R148, [R1+0x210] ;  /* 0x0002100001947983 */ /* 0x000ee80000300800 */
[----:B------:R-:W3:Y:S04]  /*4280*/  LDL.LU R149, [R1+0x20c] ;  /* 0x00020c0001957983 */ /* 0x000ee80000300800 */
[----:B------:R-:W3:Y:S01]  /*4290*/  LDL.LU R3, [R1+0x208] ;  /* 0x0002080001037983 */ /* 0x000ee20000300800 */
[----:B----4-:R-:W-:-:S02]  /*42a0*/  F2FP.BF16.F32.PACK_AB R11, R150, R11 ;  /* 0x0000000b960b723e */ /* 0x010fc400000010ff */
[----:B------:R-:W-:Y:S01]  /*42b0*/  F2FP.BF16.F32.PACK_AB R4, R151, R4 ;  /* 0x000000049704723e */ /* 0x000fe200000010ff */
[----:B------:R-:W4:Y:S04]  /*42c0*/  LDL.LU R150, [R1+0x204] ;  /* 0x0002040001967983 */ /* 0x000f280000300800 */
[----:B------:R-:W4:Y:S01]  /*42d0*/  LDL.LU R151, [R1+0x200] ;  /* 0x0002000001977983 */ /* 0x000f220000300800 */
[----:B------:R-:W-:Y:S02]  /*42e0*/  F2FP.BF16.F32.PACK_AB R5, R21, R5 ;  /* 0x000000051505723e */ /* 0x000fe400000010ff */
[----:B------:R-:W-:Y:S02]  /*42f0*/  ELECT P0, URZ, PT ;  /* 0x00000000003f782f */ /* 0x000fe40003800000 */
[----:B------:R-:W-:Y:S01]  /*4300*/  F2FP.BF16.F32.PACK_AB R7, R0, R7 ;  /* 0x000000070007723e */ /* 0x000fe200000010ff */
[----:B------:R-:W1:Y:S01]  /*4310*/  S2R R21, SR_TID.X ;  /* 0x0000000000157919 */ /* 0x000e620000002100 */
[----:B------:R-:W-:Y:S01]  /*4320*/  F2FP.BF16.F32.PACK_AB R156, R156, R23 ;  /* 0x000000179c9c723e */ /* 0x000fe200000010ff */
[----:B------:R-:W-:Y:S01]  /*4330*/  UMOV UR14, UR11 ;  /* 0x0000000b000e7c82 */ /* 0x000fe20008000000 */
[----:B------:R-:W-:-:S02]  /*4340*/  F2FP.BF16.F32.PACK_AB R152, R244, R152 ;  /* 0x00000098f498723e */ /* 0x000fc400000010ff */
[----:B------:R-:W-:Y:S02]  /*4350*/  F2FP.BF16.F32.PACK_AB R153, R243, R153 ;  /* 0x00000099f399723e */ /* 0x000fe400000010ff */
[----:B------:R-:W-:Y:S02]  /*4360*/  F2FP.BF16.F32.PACK_AB R154, R242, R154 ;  /* 0x0000009af29a723e */ /* 0x000fe400000010ff */
[----:B------:R-:W-:Y:S02]  /*4370*/  F2FP.BF16.F32.PACK_AB R155, R241, R155 ;  /* 0x0000009bf19b723e */ /* 0x000fe400000010ff */
[----:B------:R-:W-:Y:S02]  /*4380*/  F2FP.BF16.F32.PACK_AB R24, R25, R24 ;  /* 0x000000181918723e */ /* 0x000fe400000010ff */
[----:B------:R-:W-:Y:S02]  /*4390*/  F2FP.BF16.F32.PACK_AB R25, R27, R26 ;  /* 0x0000001a1b19723e */ /* 0x000fe400000010ff */
        /* <DEDUP_REMOVED lines=8> */
[----:B------:R-:W-:Y:S01]  /*4420*/  F2FP.BF16.F32.PACK_AB R89, R91, R90 ;  /* 0x0000005a5b59723e */ /* 0x000fe200000010ff */
[----:B-1----:R-:W-:Y:S01]  /*4430*/  IMAD.SHL.U32 R0, R21, 0x80, RZ ;  /* 0x0000008015007824 */ /* 0x002fe200078e00ff */
[----:B------:R-:W-:Y:S01]  /*4440*/  F2FP.BF16.F32.PACK_AB R120, R121, R120 ;  /* 0x000000787978723e */ /* 0x000fe200000010ff */
[----:B------:R-:W-:Y:S01]  /*4450*/  IMAD.SHL.U32 R23, R21, 0x10, RZ ;  /* 0x0000001015177824 */ /* 0x000fe200078e00ff */
[----:B------:R-:W-:Y:S02]  /*4460*/  F2FP.BF16.F32.PACK_AB R90, R93, R92 ;  /* 0x0000005c5d5a723e */ /* 0x000fe400000010ff */
[----:B------:R-:W-:Y:S02]  /*4470*/  LOP3.LUT R0, R0, 0x780, RZ, 0xc0, !PT ;  /* 0x0000078000007812 */ /* 0x000fe400078ec0ff */
[----:B------:R-:W-:-:S02]  /*4480*/  F2FP.BF16.F32.PACK_AB R169, R228, R169 ;  /* 0x000000a9e4a9723e */ /* 0x000fc400000010ff */
[----:B------:R-:W-:Y:S02]  /*4490*/  LOP3.LUT R0, R0, 0x70, R23, 0xf8, !PT ;  /* 0x0000007000007812 */ /* 0x000fe400078ef817 */
[----:B------:R-:W-:Y:S02]  /*44a0*/  F2FP.BF16.F32.PACK_AB R91, R95, R94 ;  /* 0x0000005e5f5b723e */ /* 0x000fe400000010ff */
[----:B------:R-:W-:Y:S01]  /*44b0*/  LOP3.LUT R23, R0, 0x10, R21, 0x78, !PT ;  /* 0x0000001000177812 */ /* 0x000fe200078e7815 */
[----:B------:R-:W-:Y:S01]  /*44c0*/  IMAD.SHL.U32 R0, R21, 0x40, RZ ;  /* 0x0000004015007824 */ /* 0x000fe200078e00ff */
[----:B------:R-:W-:Y:S02]  /*44d0*/  F2FP.BF16.F32.PACK_AB R170, R227, R170 ;  /* 0x000000aae3aa723e */ /* 0x000fe400000010ff */
[----:B------:R-:W-:Y:S02]  /*44e0*/  F2FP.BF16.F32.PACK_AB R121, R123, R122 ;  /* 0x0000007a7b79723e */ /* 0x000fe400000010ff */
[----:B------:R-:W-:-:S02]  /*44f0*/  LOP3.LUT R0, R23, 0x3800, R0, 0xf8, !PT ;  /* 0x0000380017007812 */ /* 0x000fc400078ef800 */
        /* <DEDUP_REMOVED lines=91> */
[----:B------:R-:W-:Y:S02]  /*4ab0*/  LOP3.LUT R20, R21, 0xff, RZ, 0xc0, !PT ;  /* 0x000000ff15147812 */ /* 0x000fe400078ec0ff */
[----:B------:R-:W-:Y:S02]  /*4ac0*/  F2FP.BF16.F32.PACK_AB R194, R203, R194 ;  /* 0x000000c2cbc2723e */ /* 0x000fe400000010ff */
[----:B------:R-:W-:Y:S02]  /*4ad0*/  ISETP.LT.U32.AND P0, PT, R20, 0x80, P0 ;  /* 0x000000801400780c */ /* 0x000fe40000701070 */
[----:B------:R-:W-:Y:S02]  /*4ae0*/  F2FP.BF16.F32.PACK_AB R195, R202, R195 ;  /* 0x000000c3cac3723e */ /* 0x000fe400000010ff */
[----:B------:R-:W-:-:S09]  /*4af0*/  F2FP.BF16.F32.PACK_AB R196, R201, R196 ;  /* 0x000000c4c9c4723e */ /* 0x000fd200000010ff */
[----:B------:R-:W-:Y:S01]  /*4b00*/  VOTEU.ANY UP0, P0 ;  /* 0x00000000003f7886 */ /* 0x000fe20000000100 */
[----:B------:R-:W-:-:S04]  /*4b10*/  VOTEU.ANY UP1, P0 ;  /* 0x00000000003f7886 */ /* 0x000fc80000020100 */
[----:B------:R-:W-:Y:S01]  /*4b20*/  @UP0 UMOV UR4, UR20 ;  /* 0x0000001400040c82 */ /* 0x000fe20008000000 */
[----:B------:R-:W-:Y:S01]  /*4b30*/  @UP0 UMOV UR5, UR21 ;  /* 0x0000001500050c82 */ /* 0x000fe20008000000 */
[----:B------:R-:W-:Y:S02]  /*4b40*/  F2FP.BF16.F32.PACK_AB R197, R200, R197 ;  /* 0x000000c5c8c5723e */ /* 0x000fe400000010ff */
[----:B-----5:R-:W-:Y:S02]  /*4b50*/  F2FP.BF16.F32.PACK_AB R198, R199, R198 ;  /* 0x000000c6c7c6723e */ /* 0x020fe400000010ff */
[----:B--2---:R-:W-:Y:S01]  /*4b60*/  F2FP.BF16.F32.PACK_AB R199, R22, R2 ;  /* 0x0000000216c7723e */ /* 0x004fe200000010ff */
[----:B------:R-:W-:Y:S01]  /*4b70*/  VIADD R2, R0, UR8 ;  /* 0x0000000800027c36 */ /* 0x000fe20008000000 */
[----:B------:R-:W-:Y:S01]  /*4b80*/  BAR.SYNC.DEFER_BLOCKING 0x0 ;  /* 0x0000000000007b1d */ /* 0x000fe20000010000 */
[----:B---3--:R-:W-:Y:S02]  /*4b90*/  F2FP.BF16.F32.PACK_AB R146, R149, R148 ;  /* 0x000000949592723e */ /* 0x008fe400000010ff */
[----:B------:R-:W-:-:S04]  /*4ba0*/  LOP3.LUT R3, R3, 0x3, RZ, 0xc0, !PT ;  /* 0x0000000303037812 */ /* 0x000fc800078ec0ff */
[----:B------:R-:W-:Y:S02]  /*4bb0*/  R2UR UR12, R3 ;  /* 0x00000000030c72ca */ /* 0x000fe400000e0000 */
[----:B------:R-:W-:Y:S02]  /*4bc0*/  LOP3.LUT R3, R0, 0x20, RZ, 0x3c, !PT ;  /* 0x0000002000037812 */ /* 0x000fe400078e3cff */
[----:B----4-:R-:W-:-:S03]  /*4bd0*/  F2FP.BF16.F32.PACK_AB R147, R151, R150 ;  /* 0x000000969793723e */ /* 0x010fc600000010ff */
[----:B------:R-:W-:Y:S01]  /*4be0*/  VIADD R3, R3, UR8 ;  /* 0x0000000803037c36 */ /* 0x000fe20008000000 */
[----:B------:R1:W-:Y:S05]  /*4bf0*/  STSM.16.M88.4 [R2], R8 ;  /* 0x0000000802007844 */ /* 0x0003ea0000000200 */
[----:B------:R-:W-:Y:S01]  /*4c00*/  ULEA UR13, UR12, UR27, 0x6 ;  /* 0x0000001b0c0d7291 */ /* 0x000fe2000f8e303f */
[----:B------:R-:W-:Y:S01]  /*4c10*/  STSM.16.M88.4 [R2+0x8000], R152 ;  /* 0x0080009802007844 */ /* 0x000fe20000000200 */
[----:B------:R-:W-:-:S03]  /*4c20*/  ULEA UR12, UR12, UR8, 0xf ;  /* 0x000000080c0c7291 */ /* 0x000fc6000f8e783f */
[----:B------:R-:W-:Y:S04]  /*4c30*/  STSM.16.M88.4 [R2+0x10000], R168 ;  /* 0x010000a802007844 */ /* 0x000fe80000000200 */
[----:B------:R-:W-:Y:S04]  /*4c40*/  STSM.16.M88.4 [R2+0x18000], R184 ;  /* 0x018000b802007844 */ /* 0x000fe80000000200 */
[----:B------:R-:W-:Y:S01]  /*4c50*/  STSM.16.M88.4 [R2+0x4000], R24 ;  /* 0x0040001802007844 */ /* 0x000fe20000000200 */
[C---:B-1----:R-:W-:Y:S02]  /*4c60*/  LOP3.LUT R8, R0.reuse, 0x40, RZ, 0x3c, !PT ;  /* 0x0000004000087812 */ /* 0x042fe400078e3cff */
[----:B------:R-:W-:Y:S01]  /*4c70*/  LOP3.LUT R0, R0, 0x60, RZ, 0x3c, !PT ;  /* 0x0000006000007812 */ /* 0x000fe200078e3cff */
[----:B------:R-:W-:Y:S02]  /*4c80*/  STSM.16.M88.4 [R2+0xc000], R56 ;  /* 0x00c0003802007844 */ /* 0x000fe40000000200 */
[----:B------:R-:W-:-:S02]  /*4c90*/  VIADD R8, R8, UR8 ;  /* 0x0000000808087c36 */ /* 0x000fc40008000000 */
[----:B------:R-:W-:Y:S01]  /*4ca0*/  STSM.16.M88.4 [R2+0x14000], R88 ;  /* 0x0140005802007844 */ /* 0x000fe20000000200 */
[----:B------:R-:W-:-:S03]  /*4cb0*/  VIADD R0, R0, UR8 ;  /* 0x0000000800007c36 */ /* 0x000fc60008000000 */
[----:B------:R-:W-:Y:S04]  /*4cc0*/  STSM.16.M88.4 [R2+0x1c000], R120 ;  /* 0x01c0007802007844 */ /* 0x000fe80000000200 */
[----:B------:R-:W-:Y:S04]  /*4cd0*/  STSM.16.M88.4 [R3], R4 ;  /* 0x0000000403007844 */ /* 0x000fe80000000200 */
[----:B------:R-:W-:Y:S04]  /*4ce0*/  STSM.16.M88.4 [R3+0x8000], R156 ;  /* 0x0080009c03007844 */ /* 0x000fe80000000200 */
[----:B------:R-:W-:Y:S04]  /*4cf0*/  STSM.16.M88.4 [R3+0x10000], R172 ;  /* 0x010000ac03007844 */ /* 0x000fe80000000200 */
[----:B------:R-:W-:Y:S04]  /*4d00*/  STSM.16.M88.4 [R3+0x18000], R188 ;  /* 0x018000bc03007844 */ /* 0x000fe80000000200 */
[----:B------:R-:W-:Y:S04]  /*4d10*/  STSM.16.M88.4 [R3+0x4000], R32 ;  /* 0x0040002003007844 */ /* 0x000fe80000000200 */
[----:B------:R-:W-:Y:S04]  /*4d20*/  STSM.16.M88.4 [R3+0xc000], R64 ;  /* 0x00c0004003007844 */ /* 0x000fe80000000200 */
[----:B------:R-:W-:Y:S04]  /*4d30*/  STSM.16.M88.4 [R3+0x14000], R96 ;  /* 0x0140006003007844 */ /* 0x000fe80000000200 */
        /* <DEDUP_REMOVED lines=16> */
[----:B------:R-:W-:Y:S01]  /*4e40*/  STSM.16.M88.4 [R0+0x1c000], R144 ;  /* 0x01c0009000007844 */ /* 0x000fe20000000200 */
[----:B------:R1:W-:Y:S06]  /*4e50*/  MEMBAR.ALL.CTA ;  /* 0x0000000000007992 */ /* 0x0003ec0000008000 */
[----:B-1----:R-:W1:Y:S02]  /*4e60*/  FENCE.VIEW.ASYNC.S ;  /* 0x00000000000073c6 */ /* 0x002e640000000000 */
[----:B-1----:R-:W-:Y:S06]  /*4e70*/  BAR.SYNC.DEFER_BLOCKING 0x0 ;  /* 0x0000000000007b1d */ /* 0x002fec0000010000 */
[----:B------:R1:W-:Y:S01]  /*4e80*/  @UP1 UTMASTG.2D [UR12], [UR4] ;  /* 0x0000000c040013b5 */ /* 0x0003e20008008000 */
[----:B------:R0:W-:Y:S01]  /*4e90*/  UTMACMDFLUSH ;  /* 0x00000000000079b7 */ /* 0x0001e20000000000 */
[----:B------:R-:W-:-:S04]  /*4ea0*/  DEPBAR.LE SB0, 0x0 ;  /* 0x000080000000791a */ /* 0x000fc80000000000 */
[----:B------:R-:W-:Y:S06]  /*4eb0*/  BAR.SYNC.DEFER_BLOCKING 0x0 ;  /* 0x0000000000007b1d */ /* 0x000fec0000010000 */
[----:B-1----:R-:W-:Y:S05]  /*4ec0*/  EXIT ;  /* 0x000000000000794d */ /* 0x002fea0003800000 */
.L_x_49:
[----:B------:R-:W1:Y:S02]  /*4ed0*/  SYNCS.PHASECHK.TRANS64.TRYWAIT P0, [UR8+0x8000], R2 ;  /* 0x00800002ff0075a7 */ /* 0x000e640008000148 */
[----:B-1----:R-:W-:Y:S05]  /*4ee0*/  @!P0 BRA `(.L_x_49) ;  /* 0xfffffffc00f88947 */ /* 0x002fea000383ffff */
[----:B------:R-:W-:Y:S05]  /*4ef0*/  BRA `(.L_x_51) ;  /* 0xffffffdc00c47947 */ /* 0x000fea000383ffff */
.L_x_52:
[----:B------:R-:W-:-:S00]  /*4f00*/  BRA `(.L_x_52) ;  /* 0xfffffffc00fc7947 */ /* 0x000fc0000383ffff */
[----:B------:R-:W-:-:S00]  /*4f10*/  NOP ;  /* 0x0000000000007918 */ /* 0x000fc00000000000 */
        /* <DEDUP_REMOVED lines=14> */
.L_x_53:


//--------------------- .nv.shared.gluon_wgmma    --------------------------
	.section	.nv.shared.gluon_wgmma,"aw",@nobits
	.sectionflags	@""
	.align	16
	.zero		1024


//--------------------- .nv.shared.reserved.0     --------------------------
	.section	.nv.shared.reserved.0,"aw",@nobits
	.weak		__nv_reservedSMEM_offset_0_alias
	.size		__nv_reservedSMEM_offset_0_alias, 0, 0
	.other		__nv_reservedSMEM_offset_0_alias,@"STO_CUDA_RESERVED_SHARED STV_DEFAULT"
__nv_reservedSMEM_offset_0_alias:
	.zero		0


//--------------------- .nv.constant0.gluon_wgmma --------------------------
	.section	.nv.constant0.gluon_wgmma,"a",@progbits
	.sectionflags	@""
	.align	4
.nv.constant0.gluon_wgmma:
	.zero		608


//--------------------- SYMBOLS --------------------------

	.type		.nv.reservedSmem.offset0,@object
	.size		.nv.reservedSmem.offset0,0x4
